def matmul_kernel(
    a_ptr,
    b_ptr,
    c_ptr,
    M,
    N,
    K,
    stride_am,
    stride_ak,
    stride_bk,
    stride_bn,
    stride_cm,
    stride_cn,
    BLOCK_M: tl.constexpr,
    BLOCK_N: tl.constexpr,
    BLOCK_K: tl.constexpr,
    GROUP_M: tl.constexpr,
):
    pid = tl.program_id(axis=0)
    num_pid_m = tl.cdiv(M, BLOCK_M)
    num_pid_n = tl.cdiv(N, BLOCK_N)
    num_pid_in_group = GROUP_M * num_pid_n
    group_id = pid // num_pid_in_group
    first_pid_m = group_id * GROUP_M
    group_size_m = min(num_pid_m - first_pid_m, GROUP_M)
    pid_m = first_pid_m + ((pid % num_pid_in_group) % group_size_m)
    pid_n = (pid % num_pid_in_group) // group_size_m

    offs_am = (pid_m * BLOCK_M + tl.arange(0, BLOCK_M)) % M
    offs_bn = (pid_n * BLOCK_N + tl.arange(0, BLOCK_N)) % N
    offs_k = tl.arange(0, BLOCK_K)
    a_ptrs = a_ptr + offs_am[:, None] * stride_am + offs_k[None, :] * stride_ak
    b_ptrs = b_ptr + offs_k[:, None] * stride_bk + offs_bn[None, :] * stride_bn

    acc = tl.zeros((BLOCK_M, BLOCK_N), dtype=tl.float32)
    for kk in range(0, tl.cdiv(K, BLOCK_K)):
        a = tl.load(a_ptrs, mask=offs_k[None, :] < K - kk * BLOCK_K, other=0.0)
        b = tl.load(b_ptrs, mask=offs_k[:, None] < K - kk * BLOCK_K, other=0.0)
        acc = tl.dot(a, b, acc)
        a_ptrs += BLOCK_K * stride_ak
        b_ptrs += BLOCK_K * stride_bk

    c = acc.to(c_ptr.dtype.element_ty)
    offs_cm = pid_m * BLOCK_M + tl.arange(0, BLOCK_M)
    offs_cn = pid_n * BLOCK_N + tl.arange(0, BLOCK_N)
    c_ptrs = c_ptr + offs_cm[:, None] * stride_cm + offs_cn[None, :] * stride_cn
    mask = (offs_cm[:, None] < M) & (offs_cn[None, :] < N)
    tl.store(c_ptrs, c, mask=mask)

# config = {"BLOCK_K": 64, "BLOCK_M": 64, "BLOCK_N": 128, "GROUP_M": 8, "arch": "sm_100", "dtype": "fp32", "num_ctas": 2, "num_stages": 3, "num_warps": 4}
# arch = sm_100


// ===== COMPILED SASS (sm_100a) =====

	.target	sm_100a

	.elftype	@"ET_EXEC"


//--------------------- .note.nv.tkinfo           --------------------------
	.section	.note.nv.tkinfo,"",@"SHT_NOTE"
	.sectionflags	@"SHF_NOTE_NV_TKINFO"
	.tkinfo
        /*0018*/ 	.word	0x00000081
        /*0030*/ 	.string	""
        /*0030*/ 	.string	"ptxas-blackwell"
        /*0030*/ 	.string	"Cuda compilation tools, release 12.9, V12.9.86"
        /*0030*/ 	.string	"Build cuda_12.9.r12.9/compiler.36037853_0"
        /*0030*/ 	.string	"-v  -suppress-debug-info  -lineinfo  -arch sm_100a "



//--------------------- .note.nv.cuver            --------------------------
	.section	.note.nv.cuver,"",@"SHT_NOTE"
	.sectionflags	@"SHF_NOTE_NV_CUVER"
        /*0018*/ 	.short	0x0001
        /*001a*/ 	.short	0x0064
        /*001c*/ 	.short	0x0001
        /*001e*/ 	.short	0x0000
        /*0020*/ 	.short	0x0001
        /*0022*/ 	.short	0x0000


//--------------------- .nv.info                  --------------------------
	.section	.nv.info,"",@"SHT_CUDA_INFO"
	.align	4


	//----- nvinfo : EIATTR_REGCOUNT
	.align		4
        /*0000*/ 	.byte	0x04, 0x2f
        /*0002*/ 	.short	(.L_4 - .L_3)
	.align		4
.L_3:
        /*0004*/ 	.word	index@(matmul_kernel)
        /*0008*/ 	.word	0x000000ff


	//----- nvinfo : EIATTR_FRAME_SIZE
	.align		4
.L_4:
        /*000c*/ 	.byte	0x04, 0x11
        /*000e*/ 	.short	(.L_6 - .L_5)
	.align		4
.L_5:
        /*0010*/ 	.word	index@($__internal_2_$__cuda_sm10x_tcgen05_guardrail_trap_unallocated_columns_being_dealloced)
        /*0014*/ 	.word	0x00000008


	//----- nvinfo : EIATTR_FRAME_SIZE
	.align		4
.L_6:
        /*0018*/ 	.byte	0x04, 0x11
        /*001a*/ 	.short	(.L_8 - .L_7)
	.align		4
.L_7:
        /*001c*/ 	.word	index@($__internal_1_$__cuda_sm10x_tcgen05_guardrail_trap_phase_invalid_during_alloc)
        /*0020*/ 	.word	0x00000008


	//----- nvinfo : EIATTR_FRAME_SIZE
	.align		4
.L_8:
        /*0024*/ 	.byte	0x04, 0x11
        /*0026*/ 	.short	(.L_10 - .L_9)
	.align		4
.L_9:
        /*0028*/ 	.word	index@($__internal_0_$__cuda_sm10x_tcgen05_guardrail_trap_col_being_dealloced_not_returned_by_alloc)
        /*002c*/ 	.word	0x00000008


	//----- nvinfo : EIATTR_FRAME_SIZE
	.align		4
.L_10:
        /*0030*/ 	.byte	0x04, 0x11
        /*0032*/ 	.short	(.L_12 - .L_11)
	.align		4
.L_11:
        /*0034*/ 	.word	index@(matmul_kernel)
        /*0038*/ 	.word	0x00000008


	//----- nvinfo : EIATTR_MIN_STACK_SIZE
	.align		4
.L_12:
        /*003c*/ 	.byte	0x04, 0x12
        /*003e*/ 	.short	(.L_14 - .L_13)
	.align		4
.L_13:
        /*0040*/ 	.word	index@(matmul_kernel)
        /*0044*/ 	.word	0x00000008
.L_14:


//--------------------- .nv.info.matmul_kernel    --------------------------
	.section	.nv.info.matmul_kernel,"",@"SHT_CUDA_INFO"
	.sectionflags	@""
	.align	4


	//----- nvinfo : EIATTR_CUDA_API_VERSION
	.align		4
        /*0000*/ 	.byte	0x04, 0x37
        /*0002*/ 	.short	(.L_16 - .L_15)
.L_15:
        /*0004*/ 	.word	0x00000081


	//----- nvinfo : EIATTR_KPARAM_INFO
	.align		4
.L_16:
        /*0008*/ 	.byte	0x04, 0x17
        /*000a*/ 	.short	(.L_18 - .L_17)
.L_17:
        /*000c*/ 	.word	0x00000000
        /*0010*/ 	.short	0x000d
        /*0012*/ 	.short	0x0048
        /*0014*/ 	.byte	0x00, 0xf4, 0x21, 0x00


	//----- nvinfo : EIATTR_KPARAM_INFO
	.align		4
.L_18:
        /*0018*/ 	.byte	0x04, 0x17
        /*001a*/ 	.short	(.L_20 - .L_19)
.L_19:
        /*001c*/ 	.word	0x00000000
        /*0020*/ 	.short	0x000c
        /*0022*/ 	.short	0x0040
        /*0024*/ 	.byte	0x00, 0xf4, 0x21, 0x00


	//----- nvinfo : EIATTR_KPARAM_INFO
	.align		4
.L_20:
        /*0028*/ 	.byte	0x04, 0x17
        /*002a*/ 	.short	(.L_22 - .L_21)
.L_21:
        /*002c*/ 	.word	0x00000000
        /*0030*/ 	.short	0x000b
        /*0032*/ 	.short	0x0038
        /*0034*/ 	.byte	0x00, 0xf0, 0x11, 0x00


	//----- nvinfo : EIATTR_KPARAM_INFO
	.align		4
.L_22:
        /*0038*/ 	.byte	0x04, 0x17
        /*003a*/ 	.short	(.L_24 - .L_23)
.L_23:
        /*003c*/ 	.word	0x00000000
        /*0040*/ 	.short	0x000a
        /*0042*/ 	.short	0x0034
        /*0044*/ 	.byte	0x00, 0xf0, 0x11, 0x00


	//----- nvinfo : EIATTR_KPARAM_INFO
	.align		4
.L_24:
        /*0048*/ 	.byte	0x04, 0x17
        /*004a*/ 	.short	(.L_26 - .L_25)
.L_25:
        /*004c*/ 	.word	0x00000000
        /*0050*/ 	.short	0x0009
        /*0052*/ 	.short	0x0030
        /*0054*/ 	.byte	0x00, 0xf0, 0x11, 0x00


	//----- nvinfo : EIATTR_KPARAM_INFO
	.align		4
.L_26:
        /*0058*/ 	.byte	0x04, 0x17
        /*005a*/ 	.short	(.L_28 - .L_27)
.L_27:
        /*005c*/ 	.word	0x00000000
        /*0060*/ 	.short	0x0008
        /*0062*/ 	.short	0x002c
        /*0064*/ 	.byte	0x00, 0xf0, 0x11, 0x00


	//----- nvinfo : EIATTR_KPARAM_INFO
	.align		4
.L_28:
        /*0068*/ 	.byte	0x04, 0x17
        /*006a*/ 	.short	(.L_30 - .L_29)
.L_29:
        /*006c*/ 	.word	0x00000000
        /*0070*/ 	.short	0x0007
        /*0072*/ 	.short	0x0028
        /*0074*/ 	.byte	0x00, 0xf0, 0x11, 0x00


	//----- nvinfo : EIATTR_KPARAM_INFO
	.align		4
.L_30:
        /*0078*/ 	.byte	0x04, 0x17
        /*007a*/ 	.short	(.L_32 - .L_31)
.L_31:
        /*007c*/ 	.word	0x00000000
        /*0080*/ 	.short	0x0006
        /*0082*/ 	.short	0x0024
        /*0084*/ 	.byte	0x00, 0xf0, 0x11, 0x00


	//----- nvinfo : EIATTR_KPARAM_INFO
	.align		4
.L_32:
        /*0088*/ 	.byte	0x04, 0x17
        /*008a*/ 	.short	(.L_34 - .L_33)
.L_33:
        /*008c*/ 	.word	0x00000000
        /*0090*/ 	.short	0x0005
        /*0092*/ 	.short	0x0020
        /*0094*/ 	.byte	0x00, 0xf0, 0x11, 0x00


	//----- nvinfo : EIATTR_KPARAM_INFO
	.align		4
.L_34:
        /*0098*/ 	.byte	0x04, 0x17
        /*009a*/ 	.short	(.L_36 - .L_35)
.L_35:
        /*009c*/ 	.word	0x00000000
        /*00a0*/ 	.short	0x0004
        /*00a2*/ 	.short	0x001c
        /*00a4*/ 	.byte	0x00, 0xf0, 0x11, 0x00


	//----- nvinfo : EIATTR_KPARAM_INFO
	.align		4
.L_36:
        /*00a8*/ 	.byte	0x04, 0x17
        /*00aa*/ 	.short	(.L_38 - .L_37)
.L_37:
        /*00ac*/ 	.word	0x00000000
        /*00b0*/ 	.short	0x0003
        /*00b2*/ 	.short	0x0018
        /*00b4*/ 	.byte	0x00, 0xf0, 0x11, 0x00


	//----- nvinfo : EIATTR_KPARAM_INFO
	.align		4
.L_38:
        /*00b8*/ 	.byte	0x04, 0x17
        /*00ba*/ 	.short	(.L_40 - .L_39)
.L_39:
        /*00bc*/ 	.word	0x00000000
        /*00c0*/ 	.short	0x0002
        /*00c2*/ 	.short	0x0010
        /*00c4*/ 	.byte	0x00, 0xf4, 0x21, 0x00


	//----- nvinfo : EIATTR_KPARAM_INFO
	.align		4
.L_40:
        /*00c8*/ 	.byte	0x04, 0x17
        /*00ca*/ 	.short	(.L_42 - .L_41)
.L_41:
        /*00cc*/ 	.word	0x00000000
        /*00d0*/ 	.short	0x0001
        /*00d2*/ 	.short	0x0008
        /*00d4*/ 	.byte	0x00, 0xf4, 0x21, 0x00


	//----- nvinfo : EIATTR_KPARAM_INFO
	.align		4
.L_42:
        /*00d8*/ 	.byte	0x04, 0x17
        /*00da*/ 	.short	(.L_44 - .L_43)
.L_43:
        /*00dc*/ 	.word	0x00000000
        /*00e0*/ 	.short	0x0000
        /*00e2*/ 	.short	0x0000
        /*00e4*/ 	.byte	0x00, 0xf4, 0x21, 0x00


	//----- nvinfo : EIATTR_EXPLICIT_CLUSTER
	.align		4
.L_44:
        /*00e8*/ 	.byte	0x01, 0x3e
	.zero		2


	//----- nvinfo : EIATTR_CTA_PER_CLUSTER
	.align		4
        /*00ec*/ 	.byte	0x04, 0x3d
        /*00ee*/ 	.short	(.L_46 - .L_45)
.L_45:
        /*00f0*/ 	.word	0x00000002
        /*00f4*/ 	.word	0x00000001
        /*00f8*/ 	.word	0x00000001


	//----- nvinfo : EIATTR_AT_ENTRY_FRAGMENTS
	.align		4
.L_46:
        /*00fc*/ 	.byte	0x04, 0x4f
        /*00fe*/ 	.short	(.L_48 - .L_47)


	//   ....[0]....
.L_47:
        /*0100*/ 	.word	0x00000004


	//----- nvinfo : EIATTR_RESERVED_SMEM_USED
	.align		4
.L_48:
        /*0104*/ 	.byte	0x01, 0x41
	.zero		2


	//----- nvinfo : EIATTR_SPARSE_MMA_MASK
	.align		4
        /*0108*/ 	.byte	0x03, 0x50
        /*010a*/ 	.short	0x0000


	//----- nvinfo : EIATTR_TCGEN05_1CTA_USED
	.align		4
        /*010c*/ 	.byte	0x01, 0x51
	.zero		2


	//----- nvinfo : EIATTR_MAXREG_COUNT
	.align		4
        /*0110*/ 	.byte	0x03, 0x1b
        /*0112*/ 	.short	0x00ff


	//----- nvinfo : EIATTR_NUM_BARRIERS
	.align		4
        /*0114*/ 	.byte	0x02, 0x4c
        /*0116*/ 	.byte	0x01
	.zero		1


	//----- nvinfo : EIATTR_ANNOTATIONS
	.align		4
        /*0118*/ 	.byte	0x04, 0x55
        /*011a*/ 	.short	(.L_50 - .L_49)


	//   ....[0]....
.L_49:
        /*011c*/ 	.word	0x00000001
        /*0120*/ 	.byte	0x30, 0x0c, 0x00, 0x00, 0x01, 0x00, 0x00, 0x00, 0xf0, 0x2c, 0x00, 0x00, 0x01, 0x00, 0x00, 0x00
        /*0130*/ 	.byte	0x90, 0x72, 0x00, 0x00, 0x01, 0x00, 0x00, 0x00, 0xb0, 0x72, 0x00, 0x00


	//----- nvinfo : EIATTR_INT_WARP_WIDE_INSTR_OFFSETS
	.align		4
.L_50:
        /*013c*/ 	.byte	0x04, 0x31
        /*013e*/ 	.short	(.L_52 - .L_51)


	//   ....[0]....
.L_51:
        /*0140*/ 	.word	0x00002fc0


	//   ....[1]....
        /*0144*/ 	.word	0x00002fe0


	//   ....[2]....
        /*0148*/ 	.word	0x00003110


	//   ....[3]....
        /*014c*/ 	.word	0x0000b4e0


	//   ....[4]....
        /*0150*/ 	.word	0x0000b530


	//----- nvinfo : EIATTR_COOP_GROUP_MASK_REGIDS
	.align		4
.L_52:
        /*0154*/ 	.byte	0x04, 0x29
        /*0156*/ 	.short	(.L_54 - .L_53)


	//   ....[0]....
.L_53:
        /*0158*/ 	.word	0xffffffff


	//   ....[1]....
        /*015c*/ 	.word	0xffffffff


	//   ....[2]....
        /*0160*/ 	.word	0xffffffff


	//   ....[3]....
        /*0164*/ 	.word	0xffffffff


	//----- nvinfo : EIATTR_COOP_GROUP_INSTR_OFFSETS
	.align		4
.L_54:
        /*0168*/ 	.byte	0x04, 0x28
        /*016a*/ 	.short	(.L_56 - .L_55)


	//   ....[0]....
.L_55:
        /*016c*/ 	.word	0x00000070


	//   ....[1]....
        /*0170*/ 	.word	0x00000330


	//   ....[2]....
        /*0174*/ 	.word	0x0000b370


	//   ....[3]....
        /*0178*/ 	.word	0x0000b5e0


	//----- nvinfo : EIATTR_VRC_CTA_INIT_COUNT
	.align		4
.L_56:
        /*017c*/ 	.byte	0x02, 0x4a
        /*017e*/ 	.byte	0x80
	.zero		1


	//----- nvinfo : EIATTR_MBARRIER_INSTR_OFFSETS
	.align		4
        /*0180*/ 	.byte	0x04, 0x39
        /*0182*/ 	.short	(.L_58 - .L_57)


	//   ....[0]....
.L_57:
        /*0184*/ 	.word	0x00003240
        /*0188*/ 	.word	0x000000ff
        /*018c*/ 	.word	0x00000000
        /*0190*/ 	.short	0x0100
        /*0192*/ 	.byte	0x1c
	.zero		1


	//   ....[1]....
        /*0194*/ 	.word	0x000033d0
        /*0198*/ 	.word	0x000000ff
        /*019c*/ 	.word	0x00018008
        /*01a0*/ 	.short	0x0100
        /*01a2*/ 	.byte	0x1d
	.zero		1


	//   ....[2]....
        /*01a4*/ 	.word	0x00008a20
        /*01a8*/ 	.word	0x000000ff
        /*01ac*/ 	.word	0x00000000
        /*01b0*/ 	.short	0x010a
        /*01b2*/ 	.byte	0x21
	.zero		1


	//   ....[3]....
        /*01b4*/ 	.word	0x0000a4a0
        /*01b8*/ 	.word	0x000000ff
        /*01bc*/ 	.word	0x00000000
        /*01c0*/ 	.short	0x010a
        /*01c2*/ 	.byte	0x1c
	.zero		1


	//   ....[4]....
        /*01c4*/ 	.word	0x0000a5b0
        /*01c8*/ 	.word	0x000000ff
        /*01cc*/ 	.word	0x00018000
        /*01d0*/ 	.short	0x0108
        /*01d2*/ 	.byte	0x1d
	.zero		1


	//   ....[5]....
        /*01d4*/ 	.word	0x0000a620
        /*01d8*/ 	.word	0x000000ff
        /*01dc*/ 	.word	0x00018008
        /*01e0*/ 	.short	0x0108
        /*01e2*/ 	.byte	0x1d
	.zero		1


	//   ....[6]....
        /*01e4*/ 	.word	0x0000b600
        /*01e8*/ 	.word	0x000000ff
        /*01ec*/ 	.word	0x00000000
        /*01f0*/ 	.short	0x010a
        /*01f2*/ 	.byte	0x21
	.zero		1


	//   ....[7]....
        /*01f4*/ 	.word	0x0000b630
        /*01f8*/ 	.word	0x000000ff
        /*01fc*/ 	.word	0x00000000
        /*0200*/ 	.short	0x010a
        /*0202*/ 	.byte	0x1c
	.zero		1


	//----- nvinfo : EIATTR_NUM_MBARRIERS
	.align		4
.L_58:
        /*0204*/ 	.byte	0x03, 0x38
        /*0206*/ 	.short	0x0002


	//----- nvinfo : EIATTR_EXIT_INSTR_OFFSETS
	.align		4
        /*0208*/ 	.byte	0x04, 0x1c
        /*020a*/ 	.short	(.L_60 - .L_59)


	//   ....[0]....
.L_59:
        /*020c*/ 	.word	0x0000b5f0


	//----- nvinfo : EIATTR_REQNTID
	.align		4
.L_60:
        /*0210*/ 	.byte	0x04, 0x10
        /*0212*/ 	.short	(.L_62 - .L_61)
.L_61:
        /*0214*/ 	.word	0x00000080
        /*0218*/ 	.word	0x00000001
        /*021c*/ 	.word	0x00000001


	//----- nvinfo : EIATTR_CRS_STACK_SIZE
	.align		4
.L_62:
        /*0220*/ 	.byte	0x04, 0x1e
        /*0222*/ 	.short	(.L_64 - .L_63)
.L_63:
        /*0224*/ 	.word	0x00000000


	//----- nvinfo : EIATTR_CBANK_PARAM_SIZE
	.align		4
.L_64:
        /*0228*/ 	.byte	0x03, 0x19
        /*022a*/ 	.short	0x0050


	//----- nvinfo : EIATTR_PARAM_CBANK
	.align		4
        /*022c*/ 	.byte	0x04, 0x0a
        /*022e*/ 	.short	(.L_66 - .L_65)
	.align		4
.L_65:
        /*0230*/ 	.word	index@(.nv.constant0.matmul_kernel)
        /*0234*/ 	.short	0x0380
        /*0236*/ 	.short	0x0050


	//----- nvinfo : EIATTR_SW_WAR
	.align		4
.L_66:
        /*0238*/ 	.byte	0x04, 0x36
        /*023a*/ 	.short	(.L_68 - .L_67)
.L_67:
        /*023c*/ 	.word	0x00000008
.L_68:


//--------------------- .nv.compat                --------------------------
	.section	.nv.compat,"",@"SHT_CUDA_COMPAT_INFO"
	.align	4
        /*0000*/ 	.byte	0x02, 0x02, 0x02, 0x00, 0x02, 0x05, 0x05, 0x00, 0x02, 0x03, 0x00, 0x00, 0x02, 0x06, 0x01, 0x00


//--------------------- .nv.callgraph             --------------------------
	.section	.nv.callgraph,"",@"SHT_CUDA_CALLGRAPH"
	.align	4
	.sectionentsize	8
	.align		4
        /*0000*/ 	.word	0x00000000
	.align		4
        /*0004*/ 	.word	0xffffffff
	.align		4
        /*0008*/ 	.word	0x00000000
	.align		4
        /*000c*/ 	.word	0xfffffffe
	.align		4
        /*0010*/ 	.word	0x00000000
	.align		4
        /*0014*/ 	.word	0xfffffffd
	.align		4
        /*0018*/ 	.word	0x00000000
	.align		4
        /*001c*/ 	.word	0xfffffffc


//--------------------- .text.matmul_kernel       --------------------------
	.section	.text.matmul_kernel,"ax",@progbits
	.align	128
        .global         matmul_kernel
        .type           matmul_kernel,@function
        .size           matmul_kernel,(.L_x_20 - matmul_kernel)
        .other          matmul_kernel,@"STO_CUDA_ENTRY STV_DEFAULT"
matmul_kernel:
.text.matmul_kernel:
[----:B------:R-:W1:Y:S01]  /*0000*/  LDC R1, c[0x0][0x37c] ;  /* 0x0000df00ff017b82 */ /* 0x000e620000000800 */
[----:B------:R-:W2:Y:S01]  /*0010*/  S2R R0, SR_TID.X ;  /* 0x0000000000007919 */ /* 0x000ea20000002100 */
[----:B-1----:R-:W-:Y:S01]  /*0020*/  VIADD R1, R1, 0xfffffff8 ;  /* 0xfffffff801017836 */ /* 0x002fe20000000000 */
[----:B--2---:R-:W-:-:S13]  /*0030*/  ISETP.GE.U32.AND P0, PT, R0, 0x20, PT ;  /* 0x000000200000780c */ /* 0x004fda0003f06070 */
[----:B------:R-:W-:Y:S02]  /*0040*/  VOTEU.ANY UP0, P0 ;  /* 0x0000000000ff7886 */ /* 0x000fe40000000100 */
[----:B------:R-:W-:Y:S05]  /*0050*/  BRA.U UP0, `(.L_x_0) ;  /* 0x0000000100b87547 */ /* 0x000fea000b800000 */
[----:B------:R-:W1:Y:S01]  /*0060*/  S2UR UR6, SR_CgaCtaId ;  /* 0x00000000000679c3 */ /* 0x000e620000008800 */
[----:B------:R-:W-:Y:S01]  /*0070*/  NOP ;  /* 0x0000000000007918 */ /* 0x000fe20000000000 */
[----:B------:R-:W-:Y:S02]  /*0080*/  UMOV UR4, 0x40 ;  /* 0x0000004000047882 */ /* 0x000fe40000000000 */
[----:B-1----:R-:W-:-:S09]  /*0090*/  ULEA UR4, UR6, UR4, 0x18 ;  /* 0x0000000406047291 */ /* 0x002fd2000f8ec0ff */
[----:B------:R-:W1:Y:S01]  /*00a0*/  LDS.U8 R0, [UR4] ;  /* 0x00000004ff007984 */ /* 0x000e620008000000 */
[----:B------:R-:W-:Y:S02]  /*00b0*/  UMOV UR4, 0x400 ;  /* 0x0000040000047882 */ /* 0x000fe40000000000 */
[----:B------:R-:W-:Y:S01]  /*00c0*/  ULEA UR4, UR6, UR4, 0x18 ;  /* 0x0000000406047291 */ /* 0x000fe2000f8ec0ff */
[----:B-1----:R-:W-:-:S13]  /*00d0*/  ISETP.NE.AND P0, PT, R0, RZ, PT ;  /* 0x000000ff0000720c */ /* 0x002fda0003f05270 */
[----:B------:R-:W-:Y:S05]  /*00e0*/  @P0 BRA `(.L_x_1) ;  /* 0x00000000007c0947 */ /* 0x000fea0003800000 */
[----:B------:R-:W-:-:S13]  /*00f0*/  ELECT P0, URZ, PT ;  /* 0x0000000000ff782f */ /* 0x000fda0003800000 */
[----:B------:R-:W-:Y:S05]  /*0100*/  @!P0 BRA `(.L_x_2) ;  /* 0x0000000000848947 */ /* 0x000fea0003800000 */
[----:B------:R-:W-:Y:S01]  /*0110*/  UMOV UR5, 0x2 ;  /* 0x0000000200057882 */ /* 0x000fe20000000000 */
[----:B------:R-:W-:Y:S02]  /*0120*/  IMAD.MOV.U32 R4, RZ, RZ, 0x1 ;  /* 0x00000001ff047424 */ /* 0x000fe400078e00ff */
[----:B------:R-:W-:Y:S02]  /*0130*/  IMAD.MOV.U32 R5, RZ, RZ, 0x3 ;  /* 0x00000003ff057424 */ /* 0x000fe400078e00ff */
[----:B------:R-:W-:Y:S04]  /*0140*/  DEPBAR.LE SB1, 0x36 ;  /* 0x00009d800000791a */ /* 0x000fe80000000000 */
[----:B------:R-:W1:Y:S02]  /*0150*/  UTCATOMSWS.FIND_AND_SET.ALIGN UP1, UR5, UR5 ;  /* 0x00000005000575e3 */ /* 0x000e640008020800 */
[----:B-1----:R-:W-:-:S04]  /*0160*/  PLOP3.LUT P0, PT, PT, PT, UP1, 0x80, 0x8 ;  /* 0x000000000008781c */ /* 0x002fc80003f0f018 */
[----:B------:R-:W-:-:S04]  /*0170*/  SEL R0, RZ, 0xffffffff, !P0 ;  /* 0xffffffffff007807 */ /* 0x000fc80004000000 */
[----:B------:R-:W-:Y:S01]  /*0180*/  ISETP.NE.AND P0, PT, R0, RZ, PT ;  /* 0x000000ff0000720c */ /* 0x000fe20003f05270 */
[----:B------:R-:W-:-:S12]  /*0190*/  IMAD.U32 R0, RZ, RZ, UR5 ;  /* 0x00000005ff007e24 */ /* 0x000fd8000f8e00ff */
[----:B------:R-:W-:Y:S05]  /*01a0*/  @P0 BRA `(.L_x_3) ;  /* 0x0000000000240947 */ /* 0x000fea0003800000 */
.L_x_4:
[----:B------:R-:W-:Y:S05]  /*01b0*/  NANOSLEEP 0x64 ;  /* 0x000000640000795d */ /* 0x000fea0003800000 */
[----:B------:R-:W-:-:S05]  /*01c0*/  UMOV UR5, 0x2 ;  /* 0x0000000200057882 */ /* 0x000fca0000000000 */
[----:B------:R-:W-:Y:S04]  /*01d0*/  DEPBAR.LE SB1, 0x36 ;  /* 0x00009d800000791a */ /* 0x000fe80000000000 */
[----:B------:R-:W1:Y:S02]  /*01e0*/  UTCATOMSWS.FIND_AND_SET.ALIGN UP1, UR5, UR5 ;  /* 0x00000005000575e3 */ /* 0x000e640008020800 */
[----:B-1----:R-:W-:-:S04]  /*01f0*/  PLOP3.LUT P0, PT, PT, PT, UP1, 0x80, 0x8 ;  /* 0x000000000008781c */ /* 0x002fc80003f0f018 */
[----:B------:R-:W-:-:S04]  /*0200*/  SEL R0, RZ, 0xffffffff, !P0 ;  /* 0xffffffffff007807 */ /* 0x000fc80004000000 */
[----:B------:R-:W-:Y:S01]  /*0210*/  ISETP.NE.AND P0, PT, R0, RZ, PT ;  /* 0x000000ff0000720c */ /* 0x000fe20003f05270 */
[----:B------:R-:W-:-:S12]  /*0220*/  IMAD.U32 R0, RZ, RZ, UR5 ;  /* 0x00000005ff007e24 */ /* 0x000fd8000f8e00ff */
[----:B------:R-:W-:Y:S05]  /*0230*/  @!P0 BRA `(.L_x_4) ;  /* 0xfffffffc00dc8947 */ /* 0x000fea000383ffff */
.L_x_3:
[C---:B------:R-:W-:Y:S01]  /*0240*/  VIADD R3, R0.reuse, 0x10 ;  /* 0x0000001000037836 */ /* 0x040fe20000000000 */
[----:B------:R-:W-:Y:S01]  /*0250*/  UMOV UR5, 0x50 ;  /* 0x0000005000057882 */ /* 0x000fe20000000000 */
[----:B------:R-:W-:Y:S01]  /*0260*/  SHF.L.U32 R2, R5, R0, RZ ;  /* 0x0000000005027219 */ /* 0x000fe200000006ff */
[----:B------:R-:W-:Y:S01]  /*0270*/  ULEA UR5, UR6, UR5, 0x18 ;  /* 0x0000000506057291 */ /* 0x000fe2000f8ec0ff */
[----:B------:R-:W-:Y:S01]  /*0280*/  IMAD.SHL.U32 R0, R0, 0x20, RZ ;  /* 0x0000002000007824 */ /* 0x000fe200078e00ff */
[----:B------:R-:W-:-:S04]  /*0290*/  SHF.L.U32 R3, R4, R3, RZ ;  /* 0x0000000304037219 */ /* 0x000fc800000006ff */
[----:B------:R-:W-:-:S05]  /*02a0*/  LOP3.LUT R2, R3, R2, RZ, 0xfc, !PT ;  /* 0x0000000203027212 */ /* 0x000fca00078efcff */
[----:B------:R1:W-:Y:S04]  /*02b0*/  ATOMS.OR RZ, [UR5], R2 ;  /* 0x00000002ffff798c */ /* 0x0003e8000b000005 */
[----:B------:R1:W-:Y:S01]  /*02c0*/  STS [UR4], R0 ;  /* 0x00000000ff007988 */ /* 0x0003e20008000804 */
[----:B------:R-:W-:Y:S05]  /*02d0*/  BRA `(.L_x_2) ;  /* 0x0000000000107947 */ /* 0x000fea0003800000 */
.L_x_1:
[----:B------:R-:W-:Y:S01]  /*02e0*/  IMAD.MOV.U32 R0, RZ, RZ, -0x1 ;  /* 0xffffffffff007424 */ /* 0x000fe200078e00ff */
[----:B------:R-:W-:-:S04]  /*02f0*/  MOV R2, 0x320 ;  /* 0x0000032000027802 */ /* 0x000fc80000000f00 */
[----:B------:R1:W-:Y:S03]  /*0300*/  STS [UR4], R0 ;  /* 0x00000000ff007988 */ /* 0x0003e60008000804 */
[----:B-1----:R-:W-:Y:S05]  /*0310*/  CALL.REL.NOINC `($__internal_1_$__cuda_sm10x_tcgen05_guardrail_trap_phase_invalid_during_alloc) ;  /* 0x000000b000dc7944 */ /* 0x002fea0003c00000 */
.L_x_2:
[----:B------:R-:W-:Y:S05]  /*0320*/  WARPSYNC.ALL ;  /* 0x0000000000007948 */ /* 0x000fea0003800000 */
[----:B------:R-:W-:Y:S01]  /*0330*/  NOP ;  /* 0x0000000000007918 */ /* 0x000fe20000000000 */
.L_x_0:
[----:B------:R-:W2:Y:S08]  /*0340*/  LDC.64 R16, c[0x0][0x398] ;  /* 0x0000e600ff107b82 */ /* 0x000eb00000000a00 */
[----:B------:R-:W3:Y:S02]  /*0350*/  S2UR UR5, SR_CgaSize ;  /* 0x00000000000579c3 */ /* 0x000ee40000008a00 */
[----:B---3--:R-:W-:-:S12]  /*0360*/  UIMAD UR5, UR5, -0xa0, URZ ;  /* 0xffffff60050578a4 */ /* 0x008fd8000f8e02ff */
[----:B------:R-:W3:Y:S01]  /*0370*/  LDCU UR5, c[0x0][UR5+0x2b0] ;  /* 0x00005600050577ac */ /* 0x000ee20008000800 */
[----:B------:R-:W4:Y:S01]  /*0380*/  S2R R77, SR_TID.X ;  /* 0x00000000004d7919 */ /* 0x000f220000002100 */
[----:B------:R-:W5:Y:S01]  /*0390*/  LDCU UR32, c[0x0][0x3a0] ;  /* 0x00007400ff2077ac */ /* 0x000f620008000800 */
[----:B------:R-:W1:Y:S01]  /*03a0*/  S2UR UR4, SR_CTAID.X ;  /* 0x00000000000479c3 */ /* 0x000e620000002500 */
[----:B------:R-:W-:Y:S01]  /*03b0*/  UMOV UR29, 0x400 ;  /* 0x00000400001d7882 */ /* 0x000fe20000000000 */
[----:B------:R-:W3:Y:S01]  /*03c0*/  LDCU.64 UR16, c[0x0][0x3a8] ;  /* 0x00007500ff1077ac */ /* 0x000ee20008000a00 */
[----:B------:R-:W1:Y:S01]  /*03d0*/  LDCU.128 UR20, c[0x0][0x380] ;  /* 0x00007000ff1477ac */ /* 0x000e620008000c00 */
[----:B------:R-:W1:Y:S01]  /*03e0*/  LDCU UR9, c[0x0][0x3b0] ;  /* 0x00007600ff0977ac */ /* 0x000e620008000800 */
[----:B------:R-:W-:Y:S01]  /*03f0*/  UMOV UR7, 0x1 ;  /* 0x0000000100077882 */ /* 0x000fe20000000000 */
[----:B-----5:R-:W-:Y:S01]  /*0400*/  UIADD3 UR12, UPT, UPT, UR32, 0x3f, URZ ;  /* 0x0000003f200c7890 */ /* 0x020fe2000fffe0ff */
[----:B-12---:R-:W-:Y:S01]  /*0410*/  VIADD R0, R17, 0x7f ;  /* 0x0000007f11007836 */ /* 0x006fe20000000000 */
[----:B------:R-:W-:Y:S01]  /*0420*/  IABS R19, R16 ;  /* 0x0000001000137213 */ /* 0x000fe20000000000 */
[----:B------:R-:W1:Y:S01]  /*0430*/  LDCU.64 UR38, c[0x0][0x358] ;  /* 0x00006b00ff2677ac */ /* 0x000e620008000a00 */
[----:B---3--:R-:W-:-:S02]  /*0440*/  IMAD.U32 R90, RZ, RZ, UR16 ;  /* 0x00000010ff5a7e24 */ /* 0x008fc4000f8e00ff */
[----:B------:R-:W-:Y:S01]  /*0450*/  SHF.R.S32.HI R3, RZ, 0x1f, R0 ;  /* 0x0000001fff037819 */ /* 0x000fe20000011400 */
[----:B------:R-:W-:Y:S01]  /*0460*/  UISETP.GT.AND UP1, UPT, UR12, 0x3f, UPT ;  /* 0x0000003f0c00788c */ /* 0x000fe2000bf24270 */
[----:B------:R-:W-:Y:S01]  /*0470*/  IMAD.U32 R23, RZ, RZ, UR16 ;  /* 0x00000010ff177e24 */ /* 0x000fe2000f8e00ff */
[----:B------:R-:W-:Y:S01]  /*0480*/  I2FP.F32.U32 R5, UR4 ;  /* 0x0000000400057c45 */ /* 0x000fe20008201000 */
[----:B------:R-:W-:Y:S01]  /*0490*/  IMAD.U32 R27, RZ, RZ, UR16 ;  /* 0x00000010ff1b7e24 */ /* 0x000fe2000f8e00ff */
[----:B------:R-:W-:Y:S01]  /*04a0*/  LEA.HI R3, R3, R0, RZ, 0x7 ;  /* 0x0000000003037211 */ /* 0x000fe200078f38ff */
[----:B----4-:R-:W-:Y:S01]  /*04b0*/  IMAD.SHL.U32 R10, R77, 0x4, RZ ;  /* 0x000000044d0a7824 */ /* 0x010fe200078e00ff */
[----:B------:R-:W-:Y:S01]  /*04c0*/  SHF.R.U32.HI R8, RZ, 0x5, R77 ;  /* 0x00000005ff087819 */ /* 0x000fe2000001164d */
[----:B------:R-:W-:Y:S01]  /*04d0*/  FMUL R5, R5, UR5 ;  /* 0x0000000505057c20 */ /* 0x000fe20008400000 */
[----:B------:R-:W-:Y:S01]  /*04e0*/  SHF.R.S32.HI R3, RZ, 0x7, R3 ;  /* 0x00000007ff037819 */ /* 0x000fe20000011403 */
[----:B------:R-:W2:Y:S01]  /*04f0*/  S2UR UR5, SR_CgaCtaId ;  /* 0x00000000000579c3 */ /* 0x000ea20000008800 */
[----:B------:R-:W-:Y:S01]  /*0500*/  R2UR UR8, R8 ;  /* 0x00000000080872ca */ /* 0x000fe200000e0000 */
[----:B------:R-:W-:Y:S01]  /*0510*/  IMAD.U32 R61, RZ, RZ, UR16 ;  /* 0x00000010ff3d7e24 */ /* 0x000fe2000f8e00ff */
[----:B------:R-:W-:Y:S01]  /*0520*/  LOP3.LUT R73, R77, 0x3f, RZ, 0xc0, !PT ;  /* 0x0000003f4d497812 */ /* 0x000fe200078ec0ff */
[----:B------:R-:W-:Y:S01]  /*0530*/  IMAD.SHL.U32 R4, R3, 0x8, RZ ;  /* 0x0000000803047824 */ /* 0x000fe200078e00ff */
[----:B------:R-:W-:Y:S01]  /*0540*/  F2I.U32.TRUNC.NTZ R5, R5 ;  /* 0x0000000500057305 */ /* 0x000fe2000020f000 */
[----:B------:R-:W-:Y:S01]  /*0550*/  IMAD.U32 R63, RZ, RZ, UR16 ;  /* 0x00000010ff3f7e24 */ /* 0x000fe2000f8e00ff */
[C---:B------:R-:W-:Y:S01]  /*0560*/  LEA.HI R251, R77.reuse, 0xe, RZ, 0x1a ;  /* 0x0000000e4dfb7811 */ /* 0x040fe200078fd0ff */
[----:B------:R-:W-:Y:S01]  /*0570*/  IMAD.U32 R67, RZ, RZ, UR16 ;  /* 0x00000010ff437e24 */ /* 0x000fe2000f8e00ff */
[----:B------:R-:W-:Y:S01]  /*0580*/  IABS R7, R4 ;  /* 0x0000000400077213 */ /* 0x000fe20000000000 */
[----:B------:R-:W-:Y:S01]  /*0590*/  IMAD.U32 R69, RZ, RZ, UR16 ;  /* 0x00000010ff457e24 */ /* 0x000fe2000f8e00ff */
[C---:B------:R-:W-:Y:S01]  /*05a0*/  LEA.HI R245, R77.reuse, 0x2e, RZ, 0x1a ;  /* 0x0000002e4df57811 */ /* 0x040fe200078fd0ff */
[----:B------:R-:W-:Y:S01]  /*05b0*/  IMAD.U32 R71, RZ, RZ, UR16 ;  /* 0x00000010ff477e24 */ /* 0x000fe2000f8e00ff */
[----:B------:R-:W3:Y:S01]  /*05c0*/  I2F.RP R0, R7 ;  /* 0x0000000700007306 */ /* 0x000ee20000209400 */
[----:B------:R-:W-:-:S02]  /*05d0*/  LEA.HI R246, R77, 0x1e, RZ, 0x1a ;  /* 0x0000001e4df67811 */ /* 0x000fc400078fd0ff */
[----:B------:R-:W-:-:S05]  /*05e0*/  LEA.HI R243, R77, 0x3e, RZ, 0x1a ;  /* 0x0000003e4df37811 */ /* 0x000fca00078fd0ff */
[----:B------:R-:W-:Y:S01]  /*05f0*/  IMAD R220, R243, UR16, RZ ;  /* 0x00000010f3dc7c24 */ /* 0x000fe2000f8e02ff */
[----:B--2---:R-:W-:Y:S02]  /*0600*/  USHF.L.U32 UR4, UR5, 0x6, URZ ;  /* 0x0000000605047899 */ /* 0x004fe400080006ff */
[----:B------:R-:W-:Y:S01]  /*0610*/  ULEA UR29, UR5, UR29, 0x18 ;  /* 0x0000001d051d7291 */ /* 0x000fe2000f8ec0ff */
[----:B---3--:R-:W2:Y:S01]  /*0620*/  MUFU.RCP R0, R0 ;  /* 0x0000000000007308 */ /* 0x008ea20000001000 */
[----:B------:R-:W-:Y:S02]  /*0630*/  ULOP3.LUT UR4, UR4, 0x40, URZ, 0xc0, !UPT ;  /* 0x0000004004047892 */ /* 0x000fe4000f8ec0ff */
[----:B------:R-:W-:-:S07]  /*0640*/  UIADD3 UR33, UPT, UPT, UR29, 0x18000, URZ ;  /* 0x000180001d217890 */ /* 0x000fce000fffe0ff */
[----:B------:R-:W-:Y:S01]  /*0650*/  UMOV UR28, UR33 ;  /* 0x00000021001c7c82 */ /* 0x000fe20008000000 */
[----:B--2---:R-:W-:Y:S01]  /*0660*/  VIADD R2, R0, 0xffffffe ;  /* 0x0ffffffe00027836 */ /* 0x004fe20000000000 */
[----:B------:R-:W-:-:S03]  /*0670*/  IABS R0, R5 ;  /* 0x0000000500007213 */ /* 0x000fc60000000000 */
[----:B------:R2:W3:Y:S02]  /*0680*/  F2I.FTZ.U32.TRUNC.NTZ R3, R2 ;  /* 0x0000000200037305 */ /* 0x0004e4000021f000 */
[----:B--2---:R-:W-:Y:S02]  /*0690*/  IMAD.MOV.U32 R2, RZ, RZ, RZ ;  /* 0x000000ffff027224 */ /* 0x004fe400078e00ff */
[----:B---3--:R-:W-:-:S04]  /*06a0*/  IMAD.MOV R6, RZ, RZ, -R3 ;  /* 0x000000ffff067224 */ /* 0x008fc800078e0a03 */
[----:B------:R-:W-:Y:S01]  /*06b0*/  IMAD R9, R6, R7, RZ ;  /* 0x0000000706097224 */ /* 0x000fe200078e02ff */
[----:B------:R-:W-:-:S03]  /*06c0*/  IABS R6, R4 ;  /* 0x0000000400067213 */ /* 0x000fc60000000000 */
[----:B------:R-:W-:-:S04]  /*06d0*/  IMAD.HI.U32 R3, R3, R9, R2 ;  /* 0x0000000903037227 */ /* 0x000fc800078e0002 */
[----:B------:R-:W-:Y:S02]  /*06e0*/  IMAD.MOV R2, RZ, RZ, -R6 ;  /* 0x000000ffff027224 */ /* 0x000fe400078e0a06 */
[----:B------:R-:W-:-:S04]  /*06f0*/  IMAD.HI.U32 R3, R3, R0, RZ ;  /* 0x0000000003037227 */ /* 0x000fc800078e00ff */
[----:B------:R-:W-:Y:S01]  /*0700*/  IMAD R0, R3, R2, R0 ;  /* 0x0000000203007224 */ /* 0x000fe200078e0200 */
[----:B------:R-:W-:Y:S04]  /*0710*/  BAR.SYNC.DEFER_BLOCKING 0x0 ;  /* 0x0000000000007b1d */ /* 0x000fe80000010000 */
[----:B------:R-:W-:-:S13]  /*0720*/  ISETP.GT.U32.AND P1, PT, R7, R0, PT ;  /* 0x000000000700720c */ /* 0x000fda0003f24070 */
[----:B------:R-:W-:Y:S02]  /*0730*/  @!P1 IMAD.IADD R0, R0, 0x1, -R7 ;  /* 0x0000000100009824 */ /* 0x000fe400078e0a07 */
[----:B------:R-:W-:Y:S01]  /*0740*/  @!P1 VIADD R3, R3, 0x1 ;  /* 0x0000000103039836 */ /* 0x000fe20000000000 */
[----:B------:R-:W-:Y:S02]  /*0750*/  ISETP.NE.AND P1, PT, R4, RZ, PT ;  /* 0x000000ff0400720c */ /* 0x000fe40003f25270 */
[----:B------:R-:W-:Y:S02]  /*0760*/  ISETP.GE.U32.AND P0, PT, R0, R7, PT ;  /* 0x000000070000720c */ /* 0x000fe40003f06070 */
[----:B------:R-:W-:-:S04]  /*0770*/  LOP3.LUT R0, R5, R4, RZ, 0x3c, !PT ;  /* 0x0000000405007212 */ /* 0x000fc800078e3cff */
[----:B------:R-:W-:Y:S01]  /*0780*/  ISETP.GE.AND P2, PT, R0, RZ, PT ;  /* 0x000000ff0000720c */ /* 0x000fe20003f46270 */
[----:B------:R-:W-:-:S06]  /*0790*/  VIADD R0, R16, 0x3f ;  /* 0x0000003f10007836 */ /* 0x000fcc0000000000 */
[----:B------:R-:W-:-:S04]  /*07a0*/  @P0 VIADD R3, R3, 0x1 ;  /* 0x0000000103030836 */ /* 0x000fc80000000000 */
[----:B------:R-:W-:Y:S01]  /*07b0*/  IMAD.MOV.U32 R2, RZ, RZ, R3 ;  /* 0x000000ffff027224 */ /* 0x000fe200078e0003 */
[----:B------:R-:W-:-:S03]  /*07c0*/  SHF.R.S32.HI R3, RZ, 0x1f, R0 ;  /* 0x0000001fff037819 */ /* 0x000fc60000011400 */
[----:B------:R-:W-:Y:S01]  /*07d0*/  @!P2 IMAD.MOV R2, RZ, RZ, -R2 ;  /* 0x000000ffff02a224 */ /* 0x000fe200078e0a02 */
[----:B------:R-:W-:Y:S02]  /*07e0*/  @!P1 LOP3.LUT R2, RZ, R4, RZ, 0x33, !PT ;  /* 0x00000004ff029212 */ /* 0x000fe400078e33ff */
[----:B------:R-:W-:-:S03]  /*07f0*/  LEA.HI R3, R3, R0, RZ, 0x6 ;  /* 0x0000000003037211 */ /* 0x000fc600078f30ff */
[----:B------:R-:W-:Y:S02]  /*0800*/  IMAD.SHL.U32 R14, R2, 0x8, RZ ;  /* 0x00000008020e7824 */ /* 0x000fe400078e00ff */
[----:B------:R-:W-:-:S03]  /*0810*/  IMAD.MOV R2, RZ, RZ, -R2 ;  /* 0x000000ffff027224 */ /* 0x000fc600078e0a02 */
[----:B------:R-:W-:Y:S01]  /*0820*/  LEA.HI.SX32 R3, R3, -R14, 0x1a ;  /* 0x8000000e03037211 */ /* 0x000fe200078fd2ff */
[----:B------:R-:W-:Y:S02]  /*0830*/  IMAD R12, R4, R2, R5 ;  /* 0x00000002040c7224 */ /* 0x000fe400078e0205 */
[----:B------:R-:W-:Y:S01]  /*0840*/  IMAD.MOV.U32 R2, RZ, RZ, RZ ;  /* 0x000000ffff027224 */ /* 0x000fe200078e00ff */
[----:B------:R-:W-:Y:S02]  /*0850*/  VIMNMX R21, PT, PT, R3, 0x8, PT ;  /* 0x0000000803157848 */ /* 0x000fe40003fe0100 */
[----:B------:R-:W-:Y:S02]  /*0860*/  IABS R4, R12 ;  /* 0x0000000c00047213 */ /* 0x000fe40000000000 */
[----:B------:R-:W-:-:S04]  /*0870*/  IABS R7, R21 ;  /* 0x0000001500077213 */ /* 0x000fc80000000000 */
[----:B------:R-:W2:Y:S08]  /*0880*/  I2F.RP R0, R7 ;  /* 0x0000000700007306 */ /* 0x000eb00000209400 */
[----:B--2---:R-:W2:Y:S02]  /*0890*/  MUFU.RCP R0, R0 ;  /* 0x0000000000007308 */ /* 0x004ea40000001000 */
[----:B--2---:R-:W-:-:S06]  /*08a0*/  VIADD R3, R0, 0xffffffe ;  /* 0x0ffffffe00037836 */ /* 0x004fcc0000000000 */
[----:B------:R-:W2:Y:S02]  /*08b0*/  F2I.FTZ.U32.TRUNC.NTZ R3, R3 ;  /* 0x0000000300037305 */ /* 0x000ea4000021f000 */
[----:B--2---:R-:W-:-:S04]  /*08c0*/  IMAD.MOV R6, RZ, RZ, -R3 ;  /* 0x000000ffff067224 */ /* 0x004fc800078e0a03 */
[----:B------:R-:W-:Y:S01]  /*08d0*/  IMAD R5, R6, R7, RZ ;  /* 0x0000000706057224 */ /* 0x000fe200078e02ff */
[----:B------:R-:W-:-:S03]  /*08e0*/  IABS R6, R21 ;  /* 0x0000001500067213 */ /* 0x000fc60000000000 */
[----:B------:R-:W-:Y:S01]  /*08f0*/  IMAD.HI.U32 R2, R3, R5, R2 ;  /* 0x0000000503027227 */ /* 0x000fe200078e0002 */
[----:B------:R-:W-:-:S03]  /*0900*/  IABS R5, R17 ;  /* 0x0000001100057213 */ /* 0x000fc60000000000 */
[----:B------:R-:W-:Y:S02]  /*0910*/  IMAD.MOV.U32 R3, RZ, RZ, R4 ;  /* 0x000000ffff037224 */ /* 0x000fe400078e0004 */
[----:B------:R-:W-:Y:S01]  /*0920*/  IMAD.MOV R0, RZ, RZ, -R6 ;  /* 0x000000ffff007224 */ /* 0x000fe200078e0a06 */
[----:B------:R-:W2:Y:S01]  /*0930*/  I2F.RP R4, R5 ;  /* 0x0000000500047306 */ /* 0x000ea20000209400 */
[----:B------:R-:W-:-:S04]  /*0940*/  IMAD.HI.U32 R2, R2, R3, RZ ;  /* 0x0000000302027227 */ /* 0x000fc800078e00ff */
[----:B------:R-:W-:-:S03]  /*0950*/  IMAD R0, R2, R0, R3 ;  /* 0x0000000002007224 */ /* 0x000fc600078e0203 */
[----:B------:R-:W3:Y:S02]  /*0960*/  I2F.RP R3, R19 ;  /* 0x0000001300037306 */ /* 0x000ee40000209400 */
[----:B------:R-:W-:-:S06]  /*0970*/  ISETP.GT.U32.AND P1, PT, R7, R0, PT ;  /* 0x000000000700720c */ /* 0x000fcc0003f24070 */
[----:B--2---:R-:W2:Y:S07]  /*0980*/  MUFU.RCP R4, R4 ;  /* 0x0000000400047308 */ /* 0x004eae0000001000 */
[----:B------:R-:W-:Y:S01]  /*0990*/  @!P1 IMAD.IADD R0, R0, 0x1, -R7 ;  /* 0x0000000100009824 */ /* 0x000fe200078e0a07 */
[----:B---3--:R-:W3:Y:S01]  /*09a0*/  MUFU.RCP R3, R3 ;  /* 0x0000000300037308 */ /* 0x008ee20000001000 */
[----:B------:R-:W-:Y:S01]  /*09b0*/  @!P1 VIADD R2, R2, 0x1 ;  /* 0x0000000102029836 */ /* 0x000fe20000000000 */
[----:B------:R-:W-:-:S02]  /*09c0*/  ISETP.NE.AND P1, PT, R21, RZ, PT ;  /* 0x000000ff1500720c */ /* 0x000fc40003f25270 */
[----:B------:R-:W-:Y:S01]  /*09d0*/  ISETP.GE.U32.AND P0, PT, R0, R7, PT ;  /* 0x000000070000720c */ /* 0x000fe20003f06070 */
[C---:B------:R-:W-:Y:S01]  /*09e0*/  IMAD.SHL.U32 R0, R77.reuse, 0x10, RZ ;  /* 0x000000104d007824 */ /* 0x040fe200078e00ff */
[----:B------:R-:W-:Y:S01]  /*09f0*/  LOP3.LUT R7, R77, 0x40, RZ, 0xc0, !PT ;  /* 0x000000404d077812 */ /* 0x000fe200078ec0ff */
[----:B--2---:R-:W-:-:S03]  /*0a00*/  VIADD R8, R4, 0xffffffe ;  /* 0x0ffffffe04087836 */ /* 0x004fc60000000000 */
[----:B------:R-:W-:Y:S02]  /*0a10*/  LOP3.LUT R6, R0, 0x70, RZ, 0xc0, !PT ;  /* 0x0000007000067812 */ /* 0x000fe400078ec0ff */
[-C--:B------:R-:W-:Y:S01]  /*0a20*/  LOP3.LUT R0, R12, R21.reuse, RZ, 0x3c, !PT ;  /* 0x000000150c007212 */ /* 0x080fe200078e3cff */
[----:B------:R2:W4:Y:S01]  /*0a30*/  F2I.FTZ.U32.TRUNC.NTZ R9, R8 ;  /* 0x0000000800097305 */ /* 0x000522000021f000 */
[----:B------:R-:W-:Y:S02]  /*0a40*/  LEA.HI R13, R7, R6, RZ, 0x1c ;  /* 0x00000006070d7211 */ /* 0x000fe400078fe0ff */
[----:B------:R-:W-:Y:S01]  /*0a50*/  ISETP.GE.AND P2, PT, R0, RZ, PT ;  /* 0x000000ff0000720c */ /* 0x000fe20003f46270 */
[----:B------:R-:W-:Y:S01]  /*0a60*/  @P0 VIADD R2, R2, 0x1 ;  /* 0x0000000102020836 */ /* 0x000fe20000000000 */
[--C-:B------:R-:W-:Y:S01]  /*0a70*/  SHF.R.S32.HI R7, RZ, 0x6, R77.reuse ;  /* 0x00000006ff077819 */ /* 0x100fe2000001144d */
[----:B---3--:R-:W-:Y:S01]  /*0a80*/  VIADD R6, R3, 0xffffffe ;  /* 0x0ffffffe03067836 */ /* 0x008fe20000000000 */
[----:B------:R-:W-:Y:S01]  /*0a90*/  SHF.R.U32.HI R4, RZ, 0x6, R77 ;  /* 0x00000006ff047819 */ /* 0x000fe2000001164d */
[----:B------:R-:W-:Y:S01]  /*0aa0*/  IMAD.MOV.U32 R18, RZ, RZ, R2 ;  /* 0x000000ffff127224 */ /* 0x000fe200078e0002 */
[----:B------:R-:W-:Y:S01]  /*0ab0*/  SGXT R2, R7, 0x1 ;  /* 0x000000010702781a */ /* 0x000fe20000000200 */
[----:B------:R-:W-:Y:S01]  /*0ac0*/  IMAD.SHL.U32 R0, R77, 0x80, RZ ;  /* 0x000000804d007824 */ /* 0x000fe200078e00ff */
[----:B------:R-:W3:Y:S01]  /*0ad0*/  F2I.FTZ.U32.TRUNC.NTZ R7, R6 ;  /* 0x0000000600077305 */ /* 0x000ee2000021f000 */
[----:B------:R-:W-:Y:S01]  /*0ae0*/  SGXT.U32 R4, R4, 0x1 ;  /* 0x000000010404781a */ /* 0x000fe20000000000 */
[----:B--2---:R-:W-:Y:S01]  /*0af0*/  IMAD.MOV.U32 R8, RZ, RZ, RZ ;  /* 0x000000ffff087224 */ /* 0x004fe200078e00ff */
[----:B------:R-:W-:Y:S01]  /*0b00*/  LOP3.LUT R15, R2, 0x90, RZ, 0xc0, !PT ;  /* 0x00000090020f7812 */ /* 0x000fe200078ec0ff */
[----:B----4-:R-:W-:Y:S01]  /*0b10*/  IMAD.MOV R3, RZ, RZ, -R9 ;  /* 0x000000ffff037224 */ /* 0x010fe200078e0a09 */
[----:B------:R-:W-:Y:S01]  /*0b20*/  LOP3.LUT R0, R0, 0x1f80, RZ, 0xc0, !PT ;  /* 0x00001f8000007812 */ /* 0x000fe200078ec0ff */
[----:B------:R-:W-:Y:S01]  /*0b30*/  @!P2 IMAD.MOV R18, RZ, RZ, -R18 ;  /* 0x000000ffff12a224 */ /* 0x000fe200078e0a12 */
[----:B------:R-:W-:Y:S01]  /*0b40*/  @!P1 LOP3.LUT R18, RZ, R21, RZ, 0x33, !PT ;  /* 0x00000015ff129212 */ /* 0x000fe200078e33ff */
[----:B------:R-:W-:Y:S01]  /*0b50*/  IMAD.MOV.U32 R2, RZ, RZ, R3 ;  /* 0x000000ffff027224 */ /* 0x000fe200078e0003 */
[----:B------:R-:W-:Y:S01]  /*0b60*/  LOP3.LUT R15, R15, 0x7c, R10, 0x78, !PT ;  /* 0x0000007c0f0f7812 */ /* 0x000fe200078e780a */
[----:B------:R-:W-:Y:S01]  /*0b70*/  IMAD.IADD R3, R0, 0x1, R13 ;  /* 0x0000000100037824 */ /* 0x000fe200078e020d */
[----:B------:R-:W-:Y:S01]  /*0b80*/  LEA R11, R18, UR4, 0x7 ;  /* 0x00000004120b7c11 */ /* 0x000fe2000f8e38ff */
[----:B------:R-:W-:Y:S01]  /*0b90*/  USEL UR4, URZ, 0x4, !UP1 ;  /* 0x00000004ff047887 */ /* 0x000fe2000c800000 */
[C---:B------:R-:W-:Y:S01]  /*0ba0*/  ISETP.GE.AND P0, PT, R4.reuse, UR32, PT ;  /* 0x0000002004007c0c */ /* 0x040fe2000bf06270 */
[----:B------:R-:W-:Y:S01]  /*0bb0*/  IMAD R81, R4, UR16, RZ ;  /* 0x0000001004517c24 */ /* 0x000fe2000f8e02ff */
[----:B------:R-:W-:Y:S01]  /*0bc0*/  LOP3.LUT R0, R11, R4, RZ, 0xfc, !PT ;  /* 0x000000040b007212 */ /* 0x000fe200078efcff */
[----:B------:R-:W-:Y:S01]  /*0bd0*/  IMAD R11, R2, R5, RZ ;  /* 0x00000005020b7224 */ /* 0x000fe200078e02ff */
[----:B------:R-:W-:Y:S01]  /*0be0*/  LOP3.LUT R244, R4, 0x2, RZ, 0xfc, !PT ;  /* 0x0000000204f47812 */ /* 0x000fe200078efcff */
[----:B---3--:R-:W-:Y:S01]  /*0bf0*/  IMAD.MOV R6, RZ, RZ, -R7 ;  /* 0x000000ffff067224 */ /* 0x008fe200078e0a07 */
[----:B------:R-:W-:Y:S01]  /*0c00*/  IABS R10, R0 ;  /* 0x00000000000a7213 */ /* 0x000fe20000000000 */
[----:B------:R-:W-:Y:S01]  /*0c10*/  IMAD.HI.U32 R9, R9, R11, R8 ;  /* 0x0000000b09097227 */ /* 0x000fe200078e0008 */
[C---:B------:R-:W-:Y:S01]  /*0c20*/  LOP3.LUT R218, R0.reuse, 0x4, RZ, 0xfc, !PT ;  /* 0x0000000400da7812 */ /* 0x040fe200078efcff */
[----:B------:R-:W-:Y:S01]  /*0c30*/  STL [R1+0x4], R81 ;  /* 0x0000045101007387 */ /* 0x000fe20000100800 */
[C---:B------:R-:W-:Y:S01]  /*0c40*/  LOP3.LUT R217, R0.reuse, 0x6, RZ, 0xfc, !PT ;  /* 0x0000000600d97812 */ /* 0x040fe200078efcff */
[----:B------:R-:W-:Y:S01]  /*0c50*/  IMAD.MOV R8, RZ, RZ, -R18 ;  /* 0x000000ffff087224 */ /* 0x000fe200078e0a12 */
[C---:B------:R-:W-:Y:S01]  /*0c60*/  LOP3.LUT R216, R0.reuse, 0x8, RZ, 0xfc, !PT ;  /* 0x0000000800d87812 */ /* 0x040fe200078efcff */
[----:B------:R-:W-:Y:S01]  /*0c70*/  IMAD.MOV.U32 R18, RZ, RZ, R6 ;  /* 0x000000ffff127224 */ /* 0x000fe200078e0006 */
[----:B------:R-:W-:Y:S01]  /*0c80*/  LOP3.LUT R215, R0, 0xa, RZ, 0xfc, !PT ;  /* 0x0000000a00d77812 */ /* 0x000fe200078efcff */
[----:B------:R-:W-:Y:S01]  /*0c90*/  IMAD.HI.U32 R6, R9, R10, RZ ;  /* 0x0000000a09067227 */ /* 0x000fe200078e00ff */
[----:B------:R-:W-:-:S02]  /*0ca0*/  IABS R20, R218 ;  /* 0x000000da00147213 */ /* 0x000fc40000000000 */
[----:B------:R-:W-:Y:S01]  /*0cb0*/  IABS R22, R217 ;  /* 0x000000d900167213 */ /* 0x000fe20000000000 */
[----:B------:R-:W-:Y:S01]  /*0cc0*/  IMAD.U32 R25, RZ, RZ, UR4 ;  /* 0x00000004ff197e24 */ /* 0x000fe2000f8e00ff */
[----:B------:R-:W-:Y:S01]  /*0cd0*/  LOP3.LUT R219, R0, 0x2, RZ, 0xfc, !PT ;  /* 0x0000000200db7812 */ /* 0x000fe200078efcff */
[----:B------:R-:W-:Y:S01]  /*0ce0*/  IMAD R8, R21, R8, R12 ;  /* 0x0000000815087224 */ /* 0x000fe200078e020c */
[----:B------:R-:W-:Y:S01]  /*0cf0*/  IABS R24, R216 ;  /* 0x000000d800187213 */ /* 0x000fe20000000000 */
[----:B------:R-:W-:Y:S01]  /*0d00*/  IMAD.MOV R12, RZ, RZ, -R6 ;  /* 0x000000ffff0c7224 */ /* 0x000fe200078e0a06 */
[----:B------:R-:W-:Y:S01]  /*0d10*/  SEL R13, R25, RZ, !P0 ;  /* 0x000000ff190d7207 */ /* 0x000fe20004000000 */
[----:B------:R-:W-:Y:S01]  /*0d20*/  IMAD R11, R18, R19, RZ ;  /* 0x00000013120b7224 */ /* 0x000fe200078e02ff */
[----:B------:R-:W-:Y:S01]  /*0d30*/  IABS R26, R215 ;  /* 0x000000d7001a7213 */ /* 0x000fe20000000000 */
[----:B------:R-:W-:Y:S01]  /*0d40*/  IMAD.MOV.U32 R6, RZ, RZ, RZ ;  /* 0x000000ffff067224 */ /* 0x000fe200078e00ff */
[----:B------:R-:W-:Y:S01]  /*0d50*/  ISETP.NE.U32.AND P3, PT, R13, RZ, PT ;  /* 0x000000ff0d00720c */ /* 0x000fe20003f65070 */
[----:B------:R-:W-:Y:S01]  /*0d60*/  IMAD.SHL.U32 R2, R77, 0x100, RZ ;  /* 0x000001004d027824 */ /* 0x000fe200078e00ff */
[----:B------:R-:W-:Y:S01]  /*0d70*/  IABS R18, R219 ;  /* 0x000000db00127213 */ /* 0x000fe20000000000 */
[----:B------:R-:W-:Y:S01]  /*0d80*/  IMAD.HI.U32 R6, R7, R11, R6 ;  /* 0x0000000b07067227 */ /* 0x000fe200078e0006 */
[C---:B------:R-:W-:Y:S01]  /*0d90*/  LOP3.LUT R212, R0.reuse, 0x10, RZ, 0xfc, !PT ;  /* 0x0000001000d47812 */ /* 0x040fe200078efcff */
[----:B------:R-:W2:Y:S01]  /*0da0*/  LDCU UR4, c[0x0][0x3a4] ;  /* 0x00007480ff0477ac */ /* 0x000ea20008000800 */
[----:B------:R-:W-:Y:S01]  /*0db0*/  LOP3.LUT R2, R15, 0x2000, R2, 0xf8, !PT ;  /* 0x000020000f027812 */ /* 0x000fe200078ef802 */
[----:B------:R-:W-:Y:S01]  /*0dc0*/  IMAD R10, R5, R12, R10 ;  /* 0x0000000c050a7224 */ /* 0x000fe200078e020a */
[----:B------:R-:W-:Y:S01]  /*0dd0*/  LOP3.LUT R210, R0, 0x14, RZ, 0xfc, !PT ;  /* 0x0000001400d27812 */ /* 0x000fe200078efcff */
[----:B------:R-:W-:Y:S01]  /*0de0*/  IMAD.HI.U32 R11, R9, R20, RZ ;  /* 0x00000014090b7227 */ /* 0x000fe200078e00ff */
[----:B------:R-:W-:-:S02]  /*0df0*/  IABS R32, R212 ;  /* 0x000000d400207213 */ /* 0x000fc40000000000 */
[----:B------:R-:W-:Y:S01]  /*0e00*/  IABS R36, R210 ;  /* 0x000000d200247213 */ /* 0x000fe20000000000 */
[C---:B------:R-:W-:Y:S01]  /*0e10*/  IMAD.HI.U32 R12, R9.reuse, R22, RZ ;  /* 0x00000016090c7227 */ /* 0x040fe200078e00ff */
[C---:B------:R-:W-:Y:S02]  /*0e20*/  LOP3.LUT R214, R0.reuse, 0xc, RZ, 0xfc, !PT ;  /* 0x0000000c00d67812 */ /* 0x040fe400078efcff */
[----:B------:R-:W-:Y:S01]  /*0e30*/  LOP3.LUT R207, R0, 0x1a, RZ, 0xfc, !PT ;  /* 0x0000001a00cf7812 */ /* 0x000fe200078efcff */
[----:B------:R-:W-:Y:S01]  /*0e40*/  IMAD.IADD R8, R14, 0x1, R8 ;  /* 0x000000010e087824 */ /* 0x000fe200078e0208 */
[C---:B------:R-:W-:Y:S01]  /*0e50*/  LOP3.LUT R211, R0.reuse, 0x12, RZ, 0xfc, !PT ;  /* 0x0000001200d37812 */ /* 0x040fe200078efcff */
[C---:B------:R-:W-:Y:S01]  /*0e60*/  IMAD.HI.U32 R13, R9.reuse, R24, RZ ;  /* 0x00000018090d7227 */ /* 0x040fe200078e00ff */
[----:B------:R-:W-:Y:S02]  /*0e70*/  LOP3.LUT R204, R0, 0x1e, RZ, 0xfc, !PT ;  /* 0x0000001e00cc7812 */ /* 0x000fe400078efcff */
[----:B------:R-:W-:Y:S01]  /*0e80*/  IABS R44, R207 ;  /* 0x000000cf002c7213 */ /* 0x000fe20000000000 */
[----:B------:R-:W-:Y:S01]  /*0e90*/  IMAD.HI.U32 R14, R9, R26, RZ ;  /* 0x0000001a090e7227 */ /* 0x000fe200078e00ff */
[----:B------:R-:W-:-:S02]  /*0ea0*/  IABS R34, R211 ;  /* 0x000000d300227213 */ /* 0x000fc40000000000 */
[----:B------:R-:W-:Y:S01]  /*0eb0*/  IABS R50, R204 ;  /* 0x000000cc00327213 */ /* 0x000fe20000000000 */
[----:B------:R-:W-:Y:S01]  /*0ec0*/  IMAD.MOV R11, RZ, RZ, -R11 ;  /* 0x000000ffff0b7224 */ /* 0x000fe200078e0a0b */
[C---:B------:R-:W-:Y:S01]  /*0ed0*/  LOP3.LUT R209, R0.reuse, 0x16, RZ, 0xfc, !PT ;  /* 0x0000001600d17812 */ /* 0x040fe200078efcff */
[----:B------:R-:W-:Y:S01]  /*0ee0*/  IMAD.MOV R15, RZ, RZ, -R12 ;  /* 0x000000ffff0f7224 */ /* 0x000fe200078e0a0c */
[C---:B------:R-:W-:Y:S01]  /*0ef0*/  LOP3.LUT R201, R0.reuse, 0x24, RZ, 0xfc, !PT ;  /* 0x0000002400c97812 */ /* 0x040fe200078efcff */
[----:B------:R-:W-:Y:S01]  /*0f00*/  IMAD.HI.U32 R7, R9, R18, RZ ;  /* 0x0000001209077227 */ /* 0x000fe200078e00ff */
[C---:B------:R-:W-:Y:S02]  /*0f10*/  LOP3.LUT R206, R0.reuse, 0x1c, RZ, 0xfc, !PT ;  /* 0x0000001c00ce7812 */ /* 0x040fe400078efcff */
[----:B------:R-:W-:Y:S01]  /*0f20*/  IABS R40, R209 ;  /* 0x000000d100287213 */ /* 0x000fe20000000000 */
[----:B------:R-:W-:Y:S01]  /*0f30*/  IMAD.MOV R13, RZ, RZ, -R13 ;  /* 0x000000ffff0d7224 */ /* 0x000fe200078e0a0d */
[C---:B------:R-:W-:Y:S01]  /*0f40*/  LOP3.LUT R197, R0.reuse, 0x28, RZ, 0xfc, !PT ;  /* 0x0000002800c57812 */ /* 0x040fe200078efcff */
[----:B------:R-:W-:Y:S01]  /*0f50*/  IMAD.MOV R21, RZ, RZ, -R14 ;  /* 0x000000ffff157224 */ /* 0x000fe200078e0a0e */
[----:B------:R-:W-:Y:S01]  /*0f60*/  IABS R62, R201 ;  /* 0x000000c9003e7213 */ /* 0x000fe20000000000 */
[C---:B------:R-:W-:Y:S01]  /*0f70*/  IMAD R14, R5.reuse, R11, R20 ;  /* 0x0000000b050e7224 */ /* 0x040fe200078e0214 */
[----:B------:R-:W-:Y:S01]  /*0f80*/  IABS R46, R206 ;  /* 0x000000ce002e7213 */ /* 0x000fe20000000000 */
[C---:B------:R-:W-:Y:S01]  /*0f90*/  IMAD R20, R5.reuse, R15, R22 ;  /* 0x0000000f05147224 */ /* 0x040fe200078e0216 */
[----:B------:R-:W-:Y:S01]  /*0fa0*/  IABS R66, R197 ;  /* 0x000000c500427213 */ /* 0x000fe20000000000 */
[----:B------:R-:W-:Y:S01]  /*0fb0*/  IMAD.MOV R7, RZ, RZ, -R7 ;  /* 0x000000ffff077224 */ /* 0x000fe200078e0a07 */
[C---:B------:R-:W-:Y:S01]  /*0fc0*/  LOP3.LUT R203, R0.reuse, 0x20, RZ, 0xfc, !PT ;  /* 0x0000002000cb7812 */ /* 0x040fe200078efcff */
[----:B------:R-:W-:Y:S01]  /*0fd0*/  IMAD R22, R5, R13, R24 ;  /* 0x0000000d05167224 */ /* 0x000fe200078e0218 */
[----:B------:R-:W-:Y:S01]  /*0fe0*/  LOP3.LUT R198, R0, 0x26, RZ, 0xfc, !PT ;  /* 0x0000002600c67812 */ /* 0x000fe200078efcff */
[----:B------:R-:W-:Y:S01]  /*0ff0*/  IMAD.HI.U32 R13, R9, R32, RZ ;  /* 0x00000020090d7227 */ /* 0x000fe200078e00ff */
[----:B------:R-:W-:-:S02]  /*1000*/  IABS R52, R203 ;  /* 0x000000cb00347213 */ /* 0x000fc40000000000 */
[----:B------:R-:W-:Y:S01]  /*1010*/  IABS R64, R198 ;  /* 0x000000c600407213 */ /* 0x000fe20000000000 */
[C---:B------:R-:W-:Y:S01]  /*1020*/  IMAD R12, R5.reuse, R7, R18 ;  /* 0x00000007050c7224 */ /* 0x040fe200078e0212 */
[C---:B------:R-:W-:Y:S01]  /*1030*/  LOP3.LUT R196, R0.reuse, 0x2a, RZ, 0xfc, !PT ;  /* 0x0000002a00c47812 */ /* 0x040fe200078efcff */
[----:B------:R-:W-:Y:S01]  /*1040*/  IMAD R24, R5, R21, R26 ;  /* 0x0000001505187224 */ /* 0x000fe200078e021a */
[----:B------:R-:W-:Y:S01]  /*1050*/  IABS R26, R214 ;  /* 0x000000d6001a7213 */ /* 0x000fe20000000000 */
[----:B------:R-:W-:Y:S01]  /*1060*/  IMAD.HI.U32 R18, R9, R36, RZ ;  /* 0x0000002409127227 */ /* 0x000fe200078e00ff */
[C---:B------:R-:W-:Y:S02]  /*1070*/  LOP3.LUT R142, R0.reuse, 0x3e, RZ, 0xfc, !PT ;  /* 0x0000003e008e7812 */ /* 0x040fe400078efcff */
[C---:B------:R-:W-:Y:S01]  /*1080*/  ISETP.GT.U32.AND P4, PT, R5.reuse, R10, PT ;  /* 0x0000000a0500720c */ /* 0x040fe20003f84070 */
[----:B------:R-:W-:Y:S01]  /*1090*/  IMAD.MOV R13, RZ, RZ, -R13 ;  /* 0x000000ffff0d7224 */ /* 0x000fe200078e0a0d */
[----:B------:R-:W-:Y:S01]  /*10a0*/  IABS R88, R142 ;  /* 0x0000008e00587213 */ /* 0x000fe20000000000 */
[----:B------:R-:W-:Y:S01]  /*10b0*/  IMAD.MOV R18, RZ, RZ, -R18 ;  /* 0x000000ffff127224 */ /* 0x000fe200078e0a12 */
[C---:B------:R-:W-:Y:S01]  /*10c0*/  ISETP.GT.U32.AND P0, PT, R5.reuse, R12, PT ;  /* 0x0000000c0500720c */ /* 0x040fe20003f04070 */
[C---:B------:R-:W-:Y:S01]  /*10d0*/  IMAD R32, R5.reuse, R13, R32 ;  /* 0x0000000d05207224 */ /* 0x040fe200078e0220 */
[----:B------:R-:W-:Y:S01]  /*10e0*/  ISETP.GT.U32.AND P1, PT, R5, R14, PT ;  /* 0x0000000e0500720c */ /* 0x000fe20003f24070 */
[----:B------:R-:W-:Y:S01]  /*10f0*/  IMAD.HI.U32 R7, R9, R26, RZ ;  /* 0x0000001a09077227 */ /* 0x000fe200078e00ff */
[----:B------:R-:W-:-:S02]  /*1100*/  LOP3.LUT R213, R0, 0xe, RZ, 0xfc, !PT ;  /* 0x0000000e00d57812 */ /* 0x000fc400078efcff */
[C---:B------:R-:W-:Y:S01]  /*1110*/  LOP3.LUT R208, R0.reuse, 0x18, RZ, 0xfc, !PT ;  /* 0x0000001800d07812 */ /* 0x040fe200078efcff */
[----:B------:R-:W-:Y:S01]  /*1120*/  IMAD.HI.U32 R13, R9, R44, RZ ;  /* 0x0000002c090d7227 */ /* 0x000fe200078e00ff */
[----:B------:R-:W-:Y:S02]  /*1130*/  IABS R30, R213 ;  /* 0x000000d5001e7213 */ /* 0x000fe40000000000 */
[C---:B------:R-:W-:Y:S01]  /*1140*/  LOP3.LUT R195, R0.reuse, 0x2c, RZ, 0xfc, !PT ;  /* 0x0000002c00c37812 */ /* 0x040fe200078efcff */
[----:B------:R-:W-:Y:S01]  /*1150*/  IMAD R36, R5, R18, R36 ;  /* 0x0000001205247224 */ /* 0x000fe200078e0224 */
[----:B------:R-:W-:Y:S01]  /*1160*/  IABS R42, R208 ;  /* 0x000000d0002a7213 */ /* 0x000fe20000000000 */
[C---:B------:R-:W-:Y:S01]  /*1170*/  IMAD.HI.U32 R15, R9.reuse, R34, RZ ;  /* 0x00000022090f7227 */ /* 0x040fe200078e00ff */
[----:B------:R-:W-:Y:S02]  /*1180*/  IABS R70, R195 ;  /* 0x000000c300467213 */ /* 0x000fe40000000000 */
[C---:B------:R-:W-:Y:S01]  /*1190*/  LOP3.LUT R202, R0.reuse, 0x22, RZ, 0xfc, !PT ;  /* 0x0000002200ca7812 */ /* 0x040fe200078efcff */
[----:B------:R-:W-:Y:S01]  /*11a0*/  IMAD.MOV R7, RZ, RZ, -R7 ;  /* 0x000000ffff077224 */ /* 0x000fe200078e0a07 */
[----:B------:R-:W-:Y:S01]  /*11b0*/  LOP3.LUT R193, R0, 0x30, RZ, 0xfc, !PT ;  /* 0x0000003000c17812 */ /* 0x000fe200078efcff */
[----:B------:R-:W-:Y:S01]  /*11c0*/  IMAD.HI.U32 R18, R9, R50, RZ ;  /* 0x0000003209127227 */ /* 0x000fe200078e00ff */
[----:B------:R-:W-:-:S02]  /*11d0*/  IABS R58, R202 ;  /* 0x000000ca003a7213 */ /* 0x000fc40000000000 */
[C---:B------:R-:W-:Y:S01]  /*11e0*/  LOP3.LUT R194, R0.reuse, 0x2e, RZ, 0xfc, !PT ;  /* 0x0000002e00c27812 */ /* 0x040fe200078efcff */
[----:B------:R-:W-:Y:S01]  /*11f0*/  IMAD.MOV R13, RZ, RZ, -R13 ;  /* 0x000000ffff0d7224 */ /* 0x000fe200078e0a0d */
[----:B------:R-:W-:Y:S01]  /*1200*/  IABS R74, R193 ;  /* 0x000000c1004a7213 */ /* 0x000fe20000000000 */
[----:B------:R-:W-:Y:S01]  /*1210*/  IMAD.MOV R15, RZ, RZ, -R15 ;  /* 0x000000ffff0f7224 */ /* 0x000fe200078e0a0f */
[----:B------:R-:W-:Y:S01]  /*1220*/  IABS R72, R194 ;  /* 0x000000c200487213 */ /* 0x000fe20000000000 */
[C---:B------:R-:W-:Y:S01]  /*1230*/  IMAD R26, R5.reuse, R7, R26 ;  /* 0x00000007051a7224 */ /* 0x040fe200078e021a */
[C---:B------:R-:W-:Y:S01]  /*1240*/  LOP3.LUT R147, R0.reuse, 0x34, RZ, 0xfc, !PT ;  /* 0x0000003400937812 */ /* 0x040fe200078efcff */
[----:B------:R-:W-:Y:S01]  /*1250*/  IMAD.MOV R18, RZ, RZ, -R18 ;  /* 0x000000ffff127224 */ /* 0x000fe200078e0a12 */
[----:B------:R-:W-:Y:S01]  /*1260*/  LOP3.LUT R146, R0, 0x36, RZ, 0xfc, !PT ;  /* 0x0000003600927812 */ /* 0x000fe200078efcff */
[----:B------:R-:W-:Y:S01]  /*1270*/  IMAD R44, R5, R13, R44 ;  /* 0x0000000d052c7224 */ /* 0x000fe200078e022c */
[----:B------:R-:W-:Y:S01]  /*1280*/  IABS R78, R147 ;  /* 0x00000093004e7213 */ /* 0x000fe20000000000 */
[----:B------:R-:W-:Y:S01]  /*1290*/  IMAD.HI.U32 R7, R9, R40, RZ ;  /* 0x0000002809077227 */ /* 0x000fe200078e00ff */
[----:B------:R-:W-:-:S02]  /*12a0*/  IABS R80, R146 ;  /* 0x0000009200507213 */ /* 0x000fc40000000000 */
[C---:B------:R-:W-:Y:S01]  /*12b0*/  LOP3.LUT R192, R0.reuse, 0x32, RZ, 0xfc, !PT ;  /* 0x0000003200c07812 */ /* 0x040fe200078efcff */
[----:B------:R-:W-:Y:S01]  /*12c0*/  IMAD.HI.U32 R13, R9, R62, RZ ;  /* 0x0000003e090d7227 */ /* 0x000fe200078e00ff */
[C---:B------:R-:W-:Y:S02]  /*12d0*/  LOP3.LUT R145, R0.reuse, 0x38, RZ, 0xfc, !PT ;  /* 0x0000003800917812 */ /* 0x040fe400078efcff */
[----:B------:R-:W-:Y:S01]  /*12e0*/  IABS R76, R192 ;  /* 0x000000c0004c7213 */ /* 0x000fe20000000000 */
[C---:B------:R-:W-:Y:S01]  /*12f0*/  IMAD R34, R5.reuse, R15, R34 ;  /* 0x0000000f05227224 */ /* 0x040fe200078e0222 */
[----:B------:R-:W-:Y:S01]  /*1300*/  IABS R48, R145 ;  /* 0x0000009100307213 */ /* 0x000fe20000000000 */
[----:B------:R-:W-:Y:S01]  /*1310*/  IMAD R50, R5, R18, R50 ;  /* 0x0000001205327224 */ /* 0x000fe200078e0232 */
[C---:B------:R-:W-:Y:S01]  /*1320*/  LOP3.LUT R144, R0.reuse, 0x3a, RZ, 0xfc, !PT ;  /* 0x0000003a00907812 */ /* 0x040fe200078efcff */
[----:B------:R-:W-:Y:S01]  /*1330*/  IMAD.HI.U32 R15, R9, R46, RZ ;  /* 0x0000002e090f7227 */ /* 0x000fe200078e00ff */
[----:B------:R-:W-:-:S02]  /*1340*/  LOP3.LUT R143, R0, 0x3c, RZ, 0xfc, !PT ;  /* 0x0000003c008f7812 */ /* 0x000fc400078efcff */
[----:B------:R-:W-:Y:S01]  /*1350*/  IABS R84, R144 ;  /* 0x0000009000547213 */ /* 0x000fe20000000000 */
[----:B------:R-:W-:Y:S01]  /*1360*/  IMAD.MOV R7, RZ, RZ, -R7 ;  /* 0x000000ffff077224 */ /* 0x000fe200078e0a07 */
[----:B------:R-:W-:Y:S01]  /*1370*/  IABS R86, R143 ;  /* 0x0000008f00567213 */ /* 0x000fe20000000000 */
[----:B------:R-:W-:Y:S01]  /*1380*/  IMAD.HI.U32 R18, R9, R66, RZ ;  /* 0x0000004209127227 */ /* 0x000fe200078e00ff */
[C---:B------:R-:W-:Y:S02]  /*1390*/  LOP3.LUT R226, R4.reuse, 0x20, RZ, 0xfc, !PT ;  /* 0x0000002004e27812 */ /* 0x040fe400078efcff */
[C---:B------:R-:W-:Y:S01]  /*13a0*/  LOP3.LUT R225, R4.reuse, 0x22, RZ, 0xfc, !PT ;  /* 0x0000002204e17812 */ /* 0x040fe200078efcff */
[----:B------:R-:W-:Y:S01]  /*13b0*/  IMAD.MOV R13, RZ, RZ, -R13 ;  /* 0x000000ffff0d7224 */ /* 0x000fe200078e0a0d */
[----:B------:R-:W-:Y:S01]  /*13c0*/  LOP3.LUT R242, R4, 0x4, RZ, 0xfc, !PT ;  /* 0x0000000404f27812 */ /* 0x000fe200078efcff */
[----:B------:R-:W-:Y:S01]  /*13d0*/  IMAD R141, R8, 0x40, R73 ;  /* 0x00000040088d7824 */ /* 0x000fe200078e0249 */
[C---:B------:R-:W-:Y:S01]  /*13e0*/  LOP3.LUT R241, R4.reuse, 0x6, RZ, 0xfc, !PT ;  /* 0x0000000604f17812 */ /* 0x040fe200078efcff */
[----:B------:R-:W-:Y:S01]  /*13f0*/  IMAD.MOV R15, RZ, RZ, -R15 ;  /* 0x000000ffff0f7224 */ /* 0x000fe200078e0a0f */
[C---:B------:R-:W-:Y:S01]  /*1400*/  LOP3.LUT R224, R4.reuse, 0x24, RZ, 0xfc, !PT ;  /* 0x0000002404e07812 */ /* 0x040fe200078efcff */
[----:B------:R-:W-:Y:S01]  /*1410*/  IMAD R40, R5, R7, R40 ;  /* 0x0000000705287224 */ /* 0x000fe200078e0228 */
[----:B------:R-:W-:Y:S01]  /*1420*/  LOP3.LUT R223, R4, 0x26, RZ, 0xfc, !PT ;  /* 0x0000002604df7812 */ /* 0x000fe200078efcff */
[----:B------:R-:W-:-:S02]  /*1430*/  IMAD.MOV R18, RZ, RZ, -R18 ;  /* 0x000000ffff127224 */ /* 0x000fc400078e0a12 */
[----:B------:R-:W-:Y:S01]  /*1440*/  IMAD R62, R5, R13, R62 ;  /* 0x0000000d053e7224 */ /* 0x000fe200078e023e */
[----:B------:R-:W-:Y:S01]  /*1450*/  IABS R13, R141 ;  /* 0x0000008d000d7213 */ /* 0x000fe20000000000 */
[----:B------:R-:W-:-:S04]  /*1460*/  IMAD.HI.U32 R7, R9, R52, RZ ;  /* 0x0000003409077227 */ /* 0x000fc800078e00ff */
[C---:B------:R-:W-:Y:S02]  /*1470*/  IMAD R46, R5.reuse, R15, R46 ;  /* 0x0000000f052e7224 */ /* 0x040fe400078e022e */
[----:B------:R-:W-:Y:S01]  /*1480*/  IMAD R66, R5, R18, R66 ;  /* 0x0000001205427224 */ /* 0x000fe200078e0242 */
[----:B------:R-:W-:Y:S01]  /*1490*/  IABS R18, R196 ;  /* 0x000000c400127213 */ /* 0x000fe20000000000 */
[----:B------:R-:W-:-:S04]  /*14a0*/  IMAD.HI.U32 R15, R9, R64, RZ ;  /* 0x00000040090f7227 */ /* 0x000fc800078e00ff */
[----:B------:R-:W-:Y:S02]  /*14b0*/  IMAD.MOV R7, RZ, RZ, -R7 ;  /* 0x000000ffff077224 */ /* 0x000fe400078e0a07 */
[----:B------:R-:W-:-:S04]  /*14c0*/  IMAD.HI.U32 R6, R6, R13, RZ ;  /* 0x0000000d06067227 */ /* 0x000fc800078e00ff */
[----:B------:R-:W-:Y:S02]  /*14d0*/  IMAD.MOV R15, RZ, RZ, -R15 ;  /* 0x000000ffff0f7224 */ /* 0x000fe400078e0a0f */
[----:B------:R-:W-:Y:S02]  /*14e0*/  IMAD R52, R5, R7, R52 ;  /* 0x0000000705347224 */ /* 0x000fe400078e0234 */
[----:B------:R-:W-:-:S04]  /*14f0*/  IMAD.HI.U32 R7, R9, R18, RZ ;  /* 0x0000001209077227 */ /* 0x000fc800078e00ff */
[----:B------:R-:W-:Y:S02]  /*1500*/  IMAD.MOV R6, RZ, RZ, -R6 ;  /* 0x000000ffff067224 */ /* 0x000fe400078e0a06 */
[----:B------:R-:W-:Y:S02]  /*1510*/  IMAD R64, R5, R15, R64 ;  /* 0x0000000f05407224 */ /* 0x000fe400078e0240 */
[----:B------:R-:W-:Y:S02]  /*1520*/  IMAD.MOV R15, RZ, RZ, -R7 ;  /* 0x000000ffff0f7224 */ /* 0x000fe400078e0a07 */
[----:B------:R-:W-:Y:S02]  /*1530*/  IMAD R6, R19, R6, R13 ;  /* 0x0000000613067224 */ /* 0x000fe400078e020d */
[----:B------:R-:W-:-:S03]  /*1540*/  IMAD.HI.U32 R7, R9, R88, RZ ;  /* 0x0000005809077227 */ /* 0x000fc600078e00ff */
[----:B------:R-:W-:Y:S01]  /*1550*/  ISETP.GT.U32.AND P2, PT, R19, R6, PT ;  /* 0x000000061300720c */ /* 0x000fe20003f44070 */
[----:B------:R-:W-:Y:S02]  /*1560*/  IMAD.MOV R7, RZ, RZ, -R7 ;  /* 0x000000ffff077224 */ /* 0x000fe400078e0a07 */
[--C-:B------:R-:W-:Y:S02]  /*1570*/  @!P4 IMAD.IADD R10, R10, 0x1, -R5.reuse ;  /* 0x000000010a0ac824 */ /* 0x100fe400078e0a05 */
[C---:B------:R-:W-:Y:S02]  /*1580*/  IMAD R88, R5.reuse, R7, R88 ;  /* 0x0000000705587224 */ /* 0x040fe400078e0258 */
[--C-:B------:R-:W-:Y:S01]  /*1590*/  @!P0 IMAD.IADD R12, R12, 0x1, -R5.reuse ;  /* 0x000000010c0c8824 */ /* 0x100fe200078e0a05 */
[C---:B------:R-:W-:Y:S01]  /*15a0*/  ISETP.GT.U32.AND P0, PT, R5.reuse, R10, PT ;  /* 0x0000000a0500720c */ /* 0x040fe20003f04070 */
[----:B------:R-:W-:Y:S01]  /*15b0*/  @!P1 IMAD.IADD R14, R14, 0x1, -R5 ;  /* 0x000000010e0e9824 */ /* 0x000fe200078e0a05 */
[----:B------:R-:W-:Y:S01]  /*15c0*/  ISETP.GT.U32.AND P5, PT, R5, R88, PT ;  /* 0x000000580500720c */ /* 0x000fe20003fa4070 */
[----:B------:R-:W-:-:S03]  /*15d0*/  IMAD.HI.U32 R11, R9, R30, RZ ;  /* 0x0000001e090b7227 */ /* 0x000fc600078e00ff */
[C---:B------:R-:W-:Y:S01]  /*15e0*/  ISETP.GT.U32.AND P1, PT, R5.reuse, R14, PT ;  /* 0x0000000e0500720c */ /* 0x040fe20003f24070 */
[----:B------:R-:W-:Y:S01]  /*15f0*/  @!P2 IMAD.IADD R6, R6, 0x1, -R19 ;  /* 0x000000010606a824 */ /* 0x000fe200078e0a13 */
[----:B------:R-:W-:Y:S01]  /*1600*/  ISETP.GT.U32.AND P2, PT, R5, R12, PT ;  /* 0x0000000c0500720c */ /* 0x000fe20003f44070 */
[----:B------:R-:W-:Y:S02]  /*1610*/  IMAD.MOV R11, RZ, RZ, -R11 ;  /* 0x000000ffff0b7224 */ /* 0x000fe400078e0a0b */
[----:B------:R-:W-:Y:S01]  /*1620*/  IMAD.HI.U32 R8, R9, R70, RZ ;  /* 0x0000004609087227 */ /* 0x000fe200078e00ff */
[----:B------:R-:W-:-:S03]  /*1630*/  ISETP.GT.U32.AND P6, PT, R19, R6, PT ;  /* 0x000000061300720c */ /* 0x000fc60003fc4070 */
[--C-:B------:R-:W-:Y:S01]  /*1640*/  @!P5 IMAD.IADD R88, R88, 0x1, -R5.reuse ;  /* 0x000000015858d824 */ /* 0x100fe200078e0a05 */
[C---:B------:R-:W-:Y:S01]  /*1650*/  ISETP.GT.U32.AND P5, PT, R5.reuse, R20, PT ;  /* 0x000000140500720c */ /* 0x040fe20003fa4070 */
[--C-:B------:R-:W-:Y:S01]  /*1660*/  @!P0 IMAD.IADD R10, R10, 0x1, -R5.reuse ;  /* 0x000000010a0a8824 */ /* 0x100fe200078e0a05 */
[C---:B------:R-:W-:Y:S01]  /*1670*/  ISETP.GT.U32.AND P0, PT, R5.reuse, R26, PT ;  /* 0x0000001a0500720c */ /* 0x040fe20003f04070 */
[C---:B------:R-:W-:Y:S01]  /*1680*/  IMAD R30, R5.reuse, R11, R30 ;  /* 0x0000000b051e7224 */ /* 0x040fe200078e021e */
[C---:B------:R-:W-:Y:S01]  /*1690*/  ISETP.GT.U32.AND P4, PT, R5.reuse, R88, PT ;  /* 0x000000580500720c */ /* 0x040fe20003f84070 */
[--C-:B------:R-:W-:Y:S02]  /*16a0*/  @!P2 IMAD.IADD R12, R12, 0x1, -R5.reuse ;  /* 0x000000010c0ca824 */ /* 0x100fe400078e0a05 */
[----:B------:R-:W-:Y:S01]  /*16b0*/  @!P1 IMAD.IADD R14, R14, 0x1, -R5 ;  /* 0x000000010e0e9824 */ /* 0x000fe200078e0a05 */
[C---:B------:R-:W-:Y:S01]  /*16c0*/  ISETP.GT.U32.AND P2, PT, R5.reuse, R30, PT ;  /* 0x0000001e0500720c */ /* 0x040fe20003f44070 */
[----:B------:R-:W-:Y:S01]  /*16d0*/  @!P6 IMAD.IADD R6, R6, 0x1, -R19 ;  /* 0x000000010606e824 */ /* 0x000fe200078e0a13 */
[C---:B------:R-:W-:Y:S01]  /*16e0*/  ISETP.GT.U32.AND P6, PT, R5.reuse, R22, PT ;  /* 0x000000160500720c */ /* 0x040fe20003fc4070 */
[----:B------:R-:W-:Y:S01]  /*16f0*/  IMAD.MOV.U32 R28, RZ, RZ, R12 ;  /* 0x000000ffff1c7224 */ /* 0x000fe200078e000c */
[C---:B------:R-:W-:Y:S01]  /*1700*/  ISETP.GT.U32.AND P1, PT, R5.reuse, R32, PT ;  /* 0x000000200500720c */ /* 0x040fe20003f24070 */
[--C-:B------:R-:W-:Y:S01]  /*1710*/  @!P5 IMAD.IADD R20, R20, 0x1, -R5.reuse ;  /* 0x000000011414d824 */ /* 0x100fe200078e0a05 */
[----:B------:R-:W-:Y:S01]  /*1720*/  ISETP.GT.U32.AND P5, PT, R5, R34, PT ;  /* 0x000000220500720c */ /* 0x000fe20003fa4070 */
[--C-:B------:R-:W-:Y:S01]  /*1730*/  @!P0 IMAD.IADD R26, R26, 0x1, -R5.reuse ;  /* 0x000000011a1a8824 */ /* 0x100fe200078e0a05 */
[----:B------:R-:W-:Y:S01]  /*1740*/  ISETP.GE.AND P0, PT, R219, RZ, PT ;  /* 0x000000ffdb00720c */ /* 0x000fe20003f06270 */
[----:B------:R-:W-:Y:S01]  /*1750*/  @!P4 IMAD.IADD R88, R88, 0x1, -R5 ;  /* 0x000000015858c824 */ /* 0x000fe200078e0a05 */
[----:B------:R-:W-:Y:S01]  /*1760*/  ISETP.GT.U32.AND P4, PT, R5, R24, PT ;  /* 0x000000180500720c */ /* 0x000fe20003f84070 */
[----:B------:R-:W-:-:S04]  /*1770*/  IMAD.HI.U32 R11, R9, R42, RZ ;  /* 0x0000002a090b7227 */ /* 0x000fc800078e00ff */
[--C-:B------:R-:W-:Y:S01]  /*1780*/  @!P6 IMAD.IADD R22, R22, 0x1, -R5.reuse ;  /* 0x000000011616e824 */ /* 0x100fe200078e0a05 */
[----:B------:R-:W-:Y:S01]  /*1790*/  ISETP.GT.U32.AND P6, PT, R5, R20, PT ;  /* 0x000000140500720c */ /* 0x000fe20003fc4070 */
[--C-:B------:R-:W-:Y:S01]  /*17a0*/  @!P2 IMAD.IADD R30, R30, 0x1, -R5.reuse ;  /* 0x000000011e1ea824 */ /* 0x100fe200078e0a05 */
[----:B------:R-:W-:Y:S01]  /*17b0*/  ISETP.GE.AND P2, PT, R218, RZ, PT ;  /* 0x000000ffda00720c */ /* 0x000fe20003f46270 */
[--C-:B------:R-:W-:Y:S01]  /*17c0*/  @!P1 IMAD.IADD R32, R32, 0x1, -R5.reuse ;  /* 0x0000000120209824 */ /* 0x100fe200078e0a05 */
[----:B------:R-:W-:Y:S01]  /*17d0*/  ISETP.GE.AND P1, PT, R217, RZ, PT ;  /* 0x000000ffd900720c */ /* 0x000fe20003f26270 */
[----:B------:R-:W-:Y:S01]  /*17e0*/  @!P0 IMAD.MOV R28, RZ, RZ, -R28 ;  /* 0x000000ffff1c8224 */ /* 0x000fe200078e0a1c */
[----:B------:R-:W-:Y:S01]  /*17f0*/  ISETP.GT.U32.AND P0, PT, R5, R26, PT ;  /* 0x0000001a0500720c */ /* 0x000fe20003f04070 */
[----:B------:R-:W-:Y:S01]  /*1800*/  @!P4 IMAD.IADD R24, R24, 0x1, -R5 ;  /* 0x000000011818c824 */ /* 0x000fe200078e0a05 */
[----:B------:R-:W-:Y:S01]  /*1810*/  ISETP.GE.AND P4, PT, R0, RZ, PT ;  /* 0x000000ff0000720c */ /* 0x000fe20003f86270 */
[----:B------:R-:W-:-:S02]  /*1820*/  IMAD.MOV R11, RZ, RZ, -R11 ;  /* 0x000000ffff0b7224 */ /* 0x000fc400078e0a0b */
[--C-:B------:R-:W-:Y:S01]  /*1830*/  @!P5 IMAD.IADD R34, R34, 0x1, -R5.reuse ;  /* 0x000000012222d824 */ /* 0x100fe200078e0a05 */
[C---:B------:R-:W-:Y:S01]  /*1840*/  ISETP.GT.U32.AND P5, PT, R5.reuse, R22, PT ;  /* 0x000000160500720c */ /* 0x040fe20003fa4070 */
[----:B------:R-:W-:Y:S01]  /*1850*/  @!P6 IMAD.IADD R20, R20, 0x1, -R5 ;  /* 0x000000011414e824 */ /* 0x000fe200078e0a05 */
[C---:B------:R-:W-:Y:S01]  /*1860*/  ISETP.GT.U32.AND P6, PT, R5.reuse, R24, PT ;  /* 0x000000180500720c */ /* 0x040fe20003fc4070 */
[----:B------:R-:W-:Y:S02]  /*1870*/  IMAD.MOV.U32 R38, RZ, RZ, R14 ;  /* 0x000000ffff267224 */ /* 0x000fe400078e000e */
[----:B------:R-:W-:Y:S02]  /*1880*/  IMAD.MOV R21, RZ, RZ, -R8 ;  /* 0x000000ffff157224 */ /* 0x000fe400078e0a08 */
[----:B------:R-:W-:Y:S02]  /*1890*/  IMAD R8, R5, R15, R18 ;  /* 0x0000000f05087224 */ /* 0x000fe400078e0212 */
[----:B------:R-:W-:-:S02]  /*18a0*/  IMAD.MOV.U32 R18, RZ, RZ, R10 ;  /* 0x000000ffff127224 */ /* 0x000fc400078e000a */
[C---:B------:R-:W-:Y:S02]  /*18b0*/  IMAD R42, R5.reuse, R11, R42 ;  /* 0x0000000b052a7224 */ /* 0x040fe400078e022a */
[----:B------:R-:W-:Y:S01]  /*18c0*/  @!P2 IMAD.MOV R38, RZ, RZ, -R38 ;  /* 0x000000ffff26a224 */ /* 0x000fe200078e0a26 */
[C---:B------:R-:W-:Y:S01]  /*18d0*/  ISETP.GT.U32.AND P2, PT, R5.reuse, R34, PT ;  /* 0x000000220500720c */ /* 0x040fe20003f44070 */
[----:B------:R-:W-:Y:S01]  /*18e0*/  @!P4 IMAD.MOV R18, RZ, RZ, -R18 ;  /* 0x000000ffff12c224 */ /* 0x000fe200078e0a12 */
[C---:B------:R-:W-:Y:S01]  /*18f0*/  ISETP.GT.U32.AND P4, PT, R5.reuse, R30, PT ;  /* 0x0000001e0500720c */ /* 0x040fe20003f84070 */
[----:B------:R-:W-:Y:S01]  /*1900*/  @!P1 IMAD.MOV R20, RZ, RZ, -R20 ;  /* 0x000000ffff149224 */ /* 0x000fe200078e0a14 */
[C---:B------:R-:W-:Y:S01]  /*1910*/  ISETP.GT.U32.AND P1, PT, R5.reuse, R32, PT ;  /* 0x000000200500720c */ /* 0x040fe20003f24070 */
[--C-:B------:R-:W-:Y:S01]  /*1920*/  @!P0 IMAD.IADD R26, R26, 0x1, -R5.reuse ;  /* 0x000000011a1a8824 */ /* 0x100fe200078e0a05 */
[C---:B------:R-:W-:Y:S01]  /*1930*/  ISETP.GT.U32.AND P0, PT, R5.reuse, R42, PT ;  /* 0x0000002a0500720c */ /* 0x040fe20003f04070 */
[--C-:B------:R-:W-:Y:S01]  /*1940*/  @!P6 IMAD.IADD R24, R24, 0x1, -R5.reuse ;  /* 0x000000011818e824 */ /* 0x100fe200078e0a05 */
[C---:B------:R-:W-:Y:S01]  /*1950*/  ISETP.GT.U32.AND P6, PT, R5.reuse, R40, PT ;  /* 0x000000280500720c */ /* 0x040fe20003fc4070 */
[----:B------:R-:W-:Y:S01]  /*1960*/  @!P5 IMAD.IADD R22, R22, 0x1, -R5 ;  /* 0x000000011616d824 */ /* 0x000fe200078e0a05 */
[----:B------:R-:W-:Y:S01]  /*1970*/  ISETP.GT.U32.AND P5, PT, R5, R36, PT ;  /* 0x000000240500720c */ /* 0x000fe20003fa4070 */
[----:B------:R-:W-:-:S04]  /*1980*/  IMAD.HI.U32 R11, R9, R58, RZ ;  /* 0x0000003a090b7227 */ /* 0x000fc800078e00ff */
[--C-:B------:R-:W-:Y:S01]  /*1990*/  @!P2 IMAD.IADD R34, R34, 0x1, -R5.reuse ;  /* 0x000000012222a824 */ /* 0x100fe200078e0a05 */
[C---:B------:R-:W-:Y:S01]  /*19a0*/  ISETP.GT.U32.AND P2, PT, R5.reuse, R46, PT ;  /* 0x0000002e0500720c */ /* 0x040fe20003f44070 */
[--C-:B------:R-:W-:Y:S01]  /*19b0*/  @!P4 IMAD.IADD R30, R30, 0x1, -R5.reuse ;  /* 0x000000011e1ec824 */ /* 0x100fe200078e0a05 */
[C---:B------:R-:W-:Y:S01]  /*19c0*/  ISETP.GT.U32.AND P4, PT, R5.reuse, R44, PT ;  /* 0x0000002c0500720c */ /* 0x040fe20003f84070 */
[--C-:B------:R-:W-:Y:S01]  /*19d0*/  @!P1 IMAD.IADD R32, R32, 0x1, -R5.reuse ;  /* 0x0000000120209824 */ /* 0x100fe200078e0a05 */
[----:B------:R-:W-:Y:S01]  /*19e0*/  ISETP.GE.AND P1, PT, R216, RZ, PT ;  /* 0x000000ffd800720c */ /* 0x000fe20003f26270 */
[--C-:B------:R-:W-:Y:S01]  /*19f0*/  @!P0 IMAD.IADD R42, R42, 0x1, -R5.reuse ;  /* 0x000000012a2a8824 */ /* 0x100fe200078e0a05 */
[----:B------:R-:W-:Y:S01]  /*1a00*/  ISETP.GE.AND P0, PT, R214, RZ, PT ;  /* 0x000000ffd600720c */ /* 0x000fe20003f06270 */
[--C-:B------:R-:W-:Y:S01]  /*1a10*/  @!P6 IMAD.IADD R40, R40, 0x1, -R5.reuse ;  /* 0x000000012828e824 */ /* 0x100fe200078e0a05 */
[----:B------:R-:W-:Y:S01]  /*1a20*/  ISETP.GT.U32.AND P6, PT, R5, R50, PT ;  /* 0x000000320500720c */ /* 0x000fe20003fc4070 */
[----:B------:R-:W-:Y:S01]  /*1a30*/  @!P5 IMAD.IADD R36, R36, 0x1, -R5 ;  /* 0x000000012424d824 */ /* 0x000fe200078e0a05 */
[----:B------:R-:W-:Y:S01]  /*1a40*/  ISETP.GE.AND P5, PT, R215, RZ, PT ;  /* 0x000000ffd700720c */ /* 0x000fe20003fa6270 */
[----:B------:R-:W-:-:S02]  /*1a50*/  IMAD.MOV R11, RZ, RZ, -R11 ;  /* 0x000000ffff0b7224 */ /* 0x000fc400078e0a0b */
[--C-:B------:R-:W-:Y:S01]  /*1a60*/  @!P2 IMAD.IADD R46, R46, 0x1, -R5.reuse ;  /* 0x000000012e2ea824 */ /* 0x100fe200078e0a05 */
[----:B------:R-:W-:Y:S01]  /*1a70*/  ISETP.GE.AND P2, PT, R212, RZ, PT ;  /* 0x000000ffd400720c */ /* 0x000fe20003f46270 */
[--C-:B------:R-:W-:Y:S01]  /*1a80*/  @!P4 IMAD.IADD R44, R44, 0x1, -R5.reuse ;  /* 0x000000012c2cc824 */ /* 0x100fe200078e0a05 */
[----:B------:R-:W-:Y:S01]  /*1a90*/  ISETP.GE.AND P4, PT, R213, RZ, PT ;  /* 0x000000ffd500720c */ /* 0x000fe20003f86270 */
[----:B------:R-:W-:Y:S01]  /*1aa0*/  @!P1 IMAD.MOV R22, RZ, RZ, -R22 ;  /* 0x000000ffff169224 */ /* 0x000fe200078e0a16 */
[C---:B------:R-:W-:Y:S01]  /*1ab0*/  ISETP.GT.U32.AND P1, PT, R5.reuse, R36, PT ;  /* 0x000000240500720c */ /* 0x040fe20003f24070 */
[----:B------:R-:W-:Y:S01]  /*1ac0*/  @!P0 IMAD.MOV R26, RZ, RZ, -R26 ;  /* 0x000000ffff1a8224 */ /* 0x000fe200078e0a1a */
[C---:B------:R-:W-:Y:S01]  /*1ad0*/  ISETP.GT.U32.AND P0, PT, R5.reuse, R42, PT ;  /* 0x0000002a0500720c */ /* 0x040fe20003f04070 */
[----:B------:R-:W-:Y:S01]  /*1ae0*/  @!P6 IMAD.IADD R50, R50, 0x1, -R5 ;  /* 0x000000013232e824 */ /* 0x000fe200078e0a05 */
[C---:B------:R-:W-:Y:S01]  /*1af0*/  ISETP.GT.U32.AND P6, PT, R5.reuse, R46, PT ;  /* 0x0000002e0500720c */ /* 0x040fe20003fc4070 */
[----:B------:R-:W-:Y:S01]  /*1b00*/  @!P5 IMAD.MOV R24, RZ, RZ, -R24 ;  /* 0x000000ffff18d224 */ /* 0x000fe200078e0a18 */
[C---:B------:R-:W-:Y:S01]  /*1b10*/  ISETP.GT.U32.AND P5, PT, R5.reuse, R40, PT ;  /* 0x000000280500720c */ /* 0x040fe20003fa4070 */
[----:B------:R-:W-:-:S02]  /*1b20*/  IMAD R58, R5, R11, R58 ;  /* 0x0000000b053a7224 */ /* 0x000fc400078e023a */
[----:B------:R-:W-:Y:S01]  /*1b30*/  @!P2 IMAD.MOV R32, RZ, RZ, -R32 ;  /* 0x000000ffff20a224 */ /* 0x000fe200078e0a20 */
[C---:B------:R-:W-:Y:S01]  /*1b40*/  ISETP.GT.U32.AND P2, PT, R5.reuse, R50, PT ;  /* 0x000000320500720c */ /* 0x040fe20003f44070 */
[----:B------:R-:W-:Y:S01]  /*1b50*/  @!P4 IMAD.MOV R30, RZ, RZ, -R30 ;  /* 0x000000ffff1ec224 */ /* 0x000fe200078e0a1e */
[C---:B------:R-:W-:Y:S01]  /*1b60*/  ISETP.GT.U32.AND P4, PT, R5.reuse, R44, PT ;  /* 0x0000002c0500720c */ /* 0x040fe20003f84070 */
[--C-:B------:R-:W-:Y:S01]  /*1b70*/  @!P1 IMAD.IADD R36, R36, 0x1, -R5.reuse ;  /* 0x0000000124249824 */ /* 0x100fe200078e0a05 */
        /* <DEDUP_REMOVED lines=13> */
[C---:B------:R-:W-:Y:S01]  /*1c50*/  ISETP.GT.U32.AND P1, PT, R5.reuse, R8, PT ;  /* 0x000000080500720c */ /* 0x040fe20003f24070 */
[----:B------:R-:W-:Y:S02]  /*1c60*/  @!P0 IMAD.IADD R62, R62, 0x1, -R5 ;  /* 0x000000013e3e8824 */ /* 0x000fe400078e0a05 */
[----:B------:R-:W-:Y:S01]  /*1c70*/  @!P6 IMAD.MOV R34, RZ, RZ, -R34 ;  /* 0x000000ffff22e224 */ /* 0x000fe200078e0a22 */
[----:B------:R-:W-:Y:S01]  /*1c80*/  ISETP.GT.U32.AND P0, PT, R5, R52, PT ;  /* 0x000000340500720c */ /* 0x000fe20003f04070 */
[----:B------:R-:W-:Y:S01]  /*1c90*/  IMAD.HI.U32 R11, R9, R72, RZ ;  /* 0x00000048090b7227 */ /* 0x000fe200078e00ff */
[----:B------:R-:W-:-:S03]  /*1ca0*/  ISETP.GT.U32.AND P6, PT, R5, R62, PT ;  /* 0x0000003e0500720c */ /* 0x000fc60003fc4070 */
[----:B------:R-:W-:Y:S01]  /*1cb0*/  @!P5 IMAD.IADD R58, R58, 0x1, -R5 ;  /* 0x000000013a3ad824 */ /* 0x000fe200078e0a05 */
[----:B------:R-:W-:Y:S01]  /*1cc0*/  ISETP.GE.AND P5, PT, R210, RZ, PT ;  /* 0x000000ffd200720c */ /* 0x000fe20003fa6270 */
[----:B------:R-:W-:Y:S02]  /*1cd0*/  IMAD.MOV R13, RZ, RZ, -R7 ;  /* 0x000000ffff0d7224 */ /* 0x000fe400078e0a07 */
[----:B------:R-:W-:Y:S02]  /*1ce0*/  @!P2 IMAD.IADD R66, R66, 0x1, -R5 ;  /* 0x000000014242a824 */ /* 0x000fe400078e0a05 */
[----:B------:R-:W-:Y:S02]  /*1cf0*/  IMAD.MOV R11, RZ, RZ, -R11 ;  /* 0x000000ffff0b7224 */ /* 0x000fe400078e0a0b */
[----:B------:R-:W-:Y:S01]  /*1d00*/  @!P4 IMAD.IADD R64, R64, 0x1, -R5 ;  /* 0x000000014040c824 */ /* 0x000fe200078e0a05 */
[C---:B------:R-:W-:Y:S01]  /*1d10*/  ISETP.GT.U32.AND P4, PT, R5.reuse, R58, PT ;  /* 0x0000003a0500720c */ /* 0x040fe20003f84070 */
[----:B------:R-:W-:-:S02]  /*1d20*/  IMAD R74, R5, R13, R74 ;  /* 0x0000000d054a7224 */ /* 0x000fc400078e024a */
[----:B------:R-:W-:Y:S01]  /*1d30*/  @!P1 IMAD.IADD R8, R8, 0x1, -R5 ;  /* 0x0000000108089824 */ /* 0x000fe200078e0a05 */
[C---:B------:R-:W-:Y:S01]  /*1d40*/  ISETP.GT.U32.AND P1, PT, R5.reuse, R66, PT ;  /* 0x000000420500720c */ /* 0x040fe20003f24070 */
[C---:B------:R-:W-:Y:S01]  /*1d50*/  IMAD R72, R5.reuse, R11, R72 ;  /* 0x0000000b05487224 */ /* 0x040fe200078e0248 */
[----:B------:R-:W-:Y:S01]  /*1d60*/  ISETP.GT.U32.AND P2, PT, R5, R64, PT ;  /* 0x000000400500720c */ /* 0x000fe20003f44070 */
[----:B------:R-:W-:-:S04]  /*1d70*/  IMAD.HI.U32 R11, R9, R78, RZ ;  /* 0x0000004e090b7227 */ /* 0x000fc800078e00ff */
[----:B------:R-:W-:Y:S01]  /*1d80*/  @!P6 IMAD.IADD R62, R62, 0x1, -R5 ;  /* 0x000000013e3ee824 */ /* 0x000fe200078e0a05 */
[----:B------:R-:W-:Y:S01]  /*1d90*/  ISETP.GT.U32.AND P6, PT, R5, R74, PT ;  /* 0x0000004a0500720c */ /* 0x000fe20003fc4070 */
[----:B------:R-:W-:-:S04]  /*1da0*/  IMAD.HI.U32 R13, R9, R80, RZ ;  /* 0x00000050090d7227 */ /* 0x000fc800078e00ff */
[----:B------:R-:W-:Y:S02]  /*1db0*/  IMAD.MOV R11, RZ, RZ, -R11 ;  /* 0x000000ffff0b7224 */ /* 0x000fe400078e0a0b */
[----:B------:R-:W-:Y:S02]  /*1dc0*/  IMAD.MOV R13, RZ, RZ, -R13 ;  /* 0x000000ffff0d7224 */ /* 0x000fe400078e0a0d */
[----:B------:R-:W-:Y:S02]  /*1dd0*/  IMAD R78, R5, R11, R78 ;  /* 0x0000000b054e7224 */ /* 0x000fe400078e024e */
[----:B------:R-:W-:Y:S01]  /*1de0*/  IMAD.HI.U32 R7, R9, R76, RZ ;  /* 0x0000004c09077227 */ /* 0x000fe200078e00ff */
[----:B------:R-:W3:Y:S03]  /*1df0*/  LDS R11, [UR29] ;  /* 0x0000001dff0b7984 */ /* 0x000ee60008000800 */
[----:B------:R-:W-:Y:S01]  /*1e00*/  @!P5 IMAD.MOV R36, RZ, RZ, -R36 ;  /* 0x000000ffff24d224 */ /* 0x000fe200078e0a24 */
[C---:B------:R-:W-:Y:S01]  /*1e10*/  ISETP.GT.U32.AND P5, PT, R5.reuse, R8, PT ;  /* 0x000000080500720c */ /* 0x040fe20003fa4070 */
[----:B------:R-:W-:Y:S01]  /*1e20*/  @!P4 IMAD.IADD R58, R58, 0x1, -R5 ;  /* 0x000000013a3ac824 */ /* 0x000fe200078e0a05 */
[C---:B------:R-:W-:Y:S01]  /*1e30*/  ISETP.GT.U32.AND P4, PT, R5.reuse, R72, PT ;  /* 0x000000480500720c */ /* 0x040fe20003f84070 */
[----:B------:R-:W-:-:S02]  /*1e40*/  IMAD R80, R5, R13, R80 ;  /* 0x0000000d05507224 */ /* 0x000fc400078e0250 */
[----:B------:R-:W-:Y:S01]  /*1e50*/  @!P1 IMAD.IADD R66, R66, 0x1, -R5 ;  /* 0x0000000142429824 */ /* 0x000fe200078e0a05 */
[C---:B------:R-:W-:Y:S01]  /*1e60*/  ISETP.GT.U32.AND P1, PT, R5.reuse, R78, PT ;  /* 0x0000004e0500720c */ /* 0x040fe20003f24070 */
[----:B------:R-:W-:Y:S02]  /*1e70*/  IMAD.MOV R7, RZ, RZ, -R7 ;  /* 0x000000ffff077224 */ /* 0x000fe400078e0a07 */
[C---:B------:R-:W-:Y:S02]  /*1e80*/  IMAD R70, R5.reuse, R21, R70 ;  /* 0x0000001505467224 */ /* 0x040fe400078e0246 */
[--C-:B------:R-:W-:Y:S01]  /*1e90*/  @!P6 IMAD.IADD R74, R74, 0x1, -R5.reuse ;  /* 0x000000014a4ae824 */ /* 0x100fe200078e0a05 */
[C---:B------:R-:W-:Y:S01]  /*1ea0*/  ISETP.GT.U32.AND P6, PT, R5.reuse, R80, PT ;  /* 0x000000500500720c */ /* 0x040fe20003fc4070 */
[C---:B------:R-:W-:Y:S02]  /*1eb0*/  IMAD R76, R5.reuse, R7, R76 ;  /* 0x00000007054c7224 */ /* 0x040fe400078e024c */
[--C-:B------:R-:W-:Y:S01]  /*1ec0*/  @!P0 IMAD.IADD R52, R52, 0x1, -R5.reuse ;  /* 0x0000000134348824 */ /* 0x100fe200078e0a05 */
[C---:B------:R-:W-:Y:S01]  /*1ed0*/  ISETP.GT.U32.AND P0, PT, R5.reuse, R70, PT ;  /* 0x000000460500720c */ /* 0x040fe20003f04070 */
[--C-:B------:R-:W-:Y:S01]  /*1ee0*/  @!P2 IMAD.IADD R64, R64, 0x1, -R5.reuse ;  /* 0x000000014040a824 */ /* 0x100fe200078e0a05 */
[----:B------:R-:W-:Y:S01]  /*1ef0*/  ISETP.GT.U32.AND P2, PT, R5, R76, PT ;  /* 0x0000004c0500720c */ /* 0x000fe20003f44070 */
[--C-:B------:R-:W-:Y:S01]  /*1f00*/  @!P5 IMAD.IADD R8, R8, 0x1, -R5.reuse ;  /* 0x000000010808d824 */ /* 0x100fe200078e0a05 */
[----:B------:R-:W-:Y:S01]  /*1f10*/  ISETP.GE.AND P5, PT, R209, RZ, PT ;  /* 0x000000ffd100720c */ /* 0x000fe20003fa6270 */
[--C-:B------:R-:W-:Y:S01]  /*1f20*/  @!P4 IMAD.IADD R72, R72, 0x1, -R5.reuse ;  /* 0x000000014848c824 */ /* 0x100fe200078e0a05 */
[----:B------:R-:W-:Y:S01]  /*1f30*/  ISETP.GE.AND P4, PT, R207, RZ, PT ;  /* 0x000000ffcf00720c */ /* 0x000fe20003f86270 */
[----:B------:R-:W-:-:S02]  /*1f40*/  @!P1 IMAD.IADD R78, R78, 0x1, -R5 ;  /* 0x000000014e4e9824 */ /* 0x000fc400078e0a05 */
[----:B------:R-:W-:Y:S02]  /*1f50*/  @!P6 IMAD.IADD R80, R80, 0x1, -R5 ;  /* 0x000000015050e824 */ /* 0x000fe400078e0a05 */
[----:B------:R-:W-:Y:S01]  /*1f60*/  IMAD.HI.U32 R7, R9, R48, RZ ;  /* 0x0000003009077227 */ /* 0x000fe200078e00ff */
[----:B------:R-:W-:-:S03]  /*1f70*/  ISETP.GT.U32.AND P6, PT, R5, R78, PT ;  /* 0x0000004e0500720c */ /* 0x000fc60003fc4070 */
[----:B------:R-:W-:Y:S01]  /*1f80*/  @!P0 IMAD.IADD R70, R70, 0x1, -R5 ;  /* 0x0000000146468824 */ /* 0x000fe200078e0a05 */
[----:B------:R-:W-:Y:S01]  /*1f90*/  ISETP.GE.AND P0, PT, R208, RZ, PT ;  /* 0x000000ffd000720c */ /* 0x000fe20003f06270 */
[----:B------:R-:W-:Y:S02]  /*1fa0*/  IMAD.MOV R7, RZ, RZ, -R7 ;  /* 0x000000ffff077224 */ /* 0x000fe400078e0a07 */
[----:B------:R-:W-:Y:S01]  /*1fb0*/  @!P2 IMAD.IADD R76, R76, 0x1, -R5 ;  /* 0x000000014c4ca824 */ /* 0x000fe200078e0a05 */
[C---:B------:R-:W-:Y:S01]  /*1fc0*/  ISETP.GT.U32.AND P1, PT, R5.reuse, R70, PT ;  /* 0x000000460500720c */ /* 0x040fe20003f24070 */
[----:B------:R-:W-:Y:S01]  /*1fd0*/  IMAD.MOV.U32 R54, RZ, RZ, R40 ;  /* 0x000000ffff367224 */ /* 0x000fe200078e0028 */
[----:B------:R-:W-:Y:S01]  /*1fe0*/  ISETP.GE.AND P2, PT, R206, RZ, PT ;  /* 0x000000ffce00720c */ /* 0x000fe20003f46270 */
[----:B------:R-:W-:Y:S01]  /*1ff0*/  IMAD R10, R5, R7, R48 ;  /* 0x00000007050a7224 */ /* 0x000fe200078e0230 */
[----:B---3--:R-:W-:Y:S01]  /*2000*/  R2UR UR27, R11 ;  /* 0x000000000b1b72ca */ /* 0x008fe200000e0000 */
[----:B------:R-:W-:Y:S01]  /*2010*/  @!P5 IMAD.MOV R54, RZ, RZ, -R54 ;  /* 0x000000ffff36d224 */ /* 0x000fe200078e0a36 */
[C---:B------:R-:W-:Y:S01]  /*2020*/  ISETP.GT.U32.AND P5, PT, R5.reuse, R74, PT ;  /* 0x0000004a0500720c */ /* 0x040fe20003fa4070 */
[----:B------:R-:W-:Y:S01]  /*2030*/  @!P4 IMAD.MOV R44, RZ, RZ, -R44 ;  /* 0x000000ffff2cc224 */ /* 0x000fe200078e0a2c */
[----:B------:R-:W-:Y:S01]  /*2040*/  ISETP.GT.U32.AND P4, PT, R5, R76, PT ;  /* 0x0000004c0500720c */ /* 0x000fe20003f84070 */
[----:B------:R-:W-:-:S04]  /*2050*/  IMAD.HI.U32 R7, R9, R84, RZ ;  /* 0x0000005409077227 */ /* 0x000fc800078e00ff */
[----:B------:R-:W-:-:S04]  /*2060*/  IMAD.HI.U32 R9, R9, R86, RZ ;  /* 0x0000005609097227 */ /* 0x000fc800078e00ff */
[----:B------:R-:W-:Y:S02]  /*2070*/  IMAD.MOV R7, RZ, RZ, -R7 ;  /* 0x000000ffff077224 */ /* 0x000fe400078e0a07 */
[----:B------:R-:W-:Y:S01]  /*2080*/  @!P6 IMAD.IADD R78, R78, 0x1, -R5 ;  /* 0x000000014e4ee824 */ /* 0x000fe200078e0a05 */
[----:B------:R-:W-:Y:S01]  /*2090*/  ISETP.GE.AND P6, PT, R244, UR32, PT ;  /* 0x00000020f4007c0c */ /* 0x000fe2000bfc6270 */
[----:B------:R-:W-:Y:S02]  /*20a0*/  IMAD.MOV R9, RZ, RZ, -R9 ;  /* 0x000000ffff097224 */ /* 0x000fe400078e0a09 */
[----:B------:R-:W-:Y:S01]  /*20b0*/  IMAD R84, R5, R7, R84 ;  /* 0x0000000705547224 */ /* 0x000fe200078e0254 */
[----:B------:R-:W-:Y:S01]  /*20c0*/  SEL R7, R25, RZ, !P6 ;  /* 0x000000ff19077207 */ /* 0x000fe20007000000 */
[C---:B------:R-:W-:Y:S01]  /*20d0*/  IMAD R86, R5.reuse, R9, R86 ;  /* 0x0000000905567224 */ /* 0x040fe200078e0256 */
[----:B------:R-:W-:Y:S01]  /*20e0*/  ISETP.GE.AND P6, PT, R198, RZ, PT ;  /* 0x000000ffc600720c */ /* 0x000fe20003fc6270 */
[----:B------:R-:W-:Y:S01]  /*20f0*/  @!P0 IMAD.MOV R42, RZ, RZ, -R42 ;  /* 0x000000ffff2a8224 */ /* 0x000fe200078e0a2a */
[C---:B------:R-:W-:Y:S01]  /*2100*/  ISETP.GT.U32.AND P0, PT, R5.reuse, R72, PT ;  /* 0x000000480500720c */ /* 0x040fe20003f04070 */
[----:B------:R-:W-:Y:S01]  /*2110*/  @!P1 IMAD.IADD R70, R70, 0x1, -R5 ;  /* 0x0000000146469824 */ /* 0x000fe200078e0a05 */
[----:B------:R-:W-:Y:S01]  /*2120*/  ISETP.GT.U32.AND P1, PT, R5, R10, PT ;  /* 0x0000000a0500720c */ /* 0x000fe20003f24070 */
[----:B------:R-:W-:-:S02]  /*2130*/  IMAD.MOV.U32 R48, RZ, RZ, R46 ;  /* 0x000000ffff307224 */ /* 0x000fc400078e002e */
[--C-:B------:R-:W-:Y:S01]  /*2140*/  @!P5 IMAD.IADD R74, R74, 0x1, -R5.reuse ;  /* 0x000000014a4ad824 */ /* 0x100fe200078e0a05 */
[C---:B------:R-:W-:Y:S01]  /*2150*/  ISETP.GT.U32.AND P5, PT, R5.reuse, R86, PT ;  /* 0x000000560500720c */ /* 0x040fe20003fa4070 */
[--C-:B------:R-:W-:Y:S01]  /*2160*/  @!P4 IMAD.IADD R76, R76, 0x1, -R5.reuse ;  /* 0x000000014c4cc824 */ /* 0x100fe200078e0a05 */
[----:B------:R-:W-:Y:S01]  /*2170*/  ISETP.GE.AND P4, PT, R204, RZ, PT ;  /* 0x000000ffcc00720c */ /* 0x000fe20003f86270 */
[----:B------:R-:W-:Y:S01]  /*2180*/  @!P2 IMAD.MOV R48, RZ, RZ, -R48 ;  /* 0x000000ffff30a224 */ /* 0x000fe200078e0a30 */
[C---:B------:R-:W-:Y:S01]  /*2190*/  ISETP.GT.U32.AND P2, PT, R5.reuse, R80, PT ;  /* 0x000000500500720c */ /* 0x040fe20003f44070 */
[----:B------:R-:W-:Y:S01]  /*21a0*/  @!P6 IMAD.MOV R64, RZ, RZ, -R64 ;  /* 0x000000ffff40e224 */ /* 0x000fe200078e0a40 */
[----:B------:R-:W-:Y:S01]  /*21b0*/  ISETP.GE.AND P6, PT, R194, RZ, PT ;  /* 0x000000ffc200720c */ /* 0x000fe20003fc6270 */
[--C-:B------:R-:W-:Y:S01]  /*21c0*/  @!P0 IMAD.IADD R72, R72, 0x1, -R5.reuse ;  /* 0x0000000148488824 */ /* 0x100fe200078e0a05 */
[----:B------:R-:W-:Y:S01]  /*21d0*/  ISETP.GT.U32.AND P0, PT, R5, R84, PT ;  /* 0x000000540500720c */ /* 0x000fe20003f04070 */
[----:B------:R-:W-:Y:S01]  /*21e0*/  @!P1 IMAD.IADD R10, R10, 0x1, -R5 ;  /* 0x000000010a0a9824 */ /* 0x000fe200078e0a05 */
[----:B------:R-:W-:Y:S01]  /*21f0*/  ISETP.GE.AND P1, PT, R202, RZ, PT ;  /* 0x000000ffca00720c */ /* 0x000fe20003f26270 */
[----:B------:R-:W-:-:S02]  /*2200*/  IMAD.MOV.U32 R60, RZ, RZ, R58 ;  /* 0x000000ffff3c7224 */ /* 0x000fc400078e003a */
[--C-:B------:R-:W-:Y:S01]  /*2210*/  @!P5 IMAD.IADD R86, R86, 0x1, -R5.reuse ;  /* 0x000000015656d824 */ /* 0x100fe200078e0a05 */
[----:B------:R-:W-:Y:S01]  /*2220*/  ISETP.GE.AND P5, PT, R226, UR32, PT ;  /* 0x00000020e2007c0c */ /* 0x000fe2000bfa6270 */
[----:B------:R-:W-:Y:S01]  /*2230*/  @!P4 IMAD.MOV R50, RZ, RZ, -R50 ;  /* 0x000000ffff32c224 */ /* 0x000fe200078e0a32 */
[----:B------:R-:W-:Y:S01]  /*2240*/  ISETP.GE.AND P4, PT, R197, RZ, PT ;  /* 0x000000ffc500720c */ /* 0x000fe20003f86270 */
[--C-:B------:R-:W-:Y:S01]  /*2250*/  @!P2 IMAD.IADD R80, R80, 0x1, -R5.reuse ;  /* 0x000000015050a824 */ /* 0x100fe200078e0a05 */
[----:B------:R-:W-:Y:S01]  /*2260*/  ISETP.GE.AND P2, PT, R203, RZ, PT ;  /* 0x000000ffcb00720c */ /* 0x000fe20003f46270 */
[----:B------:R-:W-:Y:S01]  /*2270*/  @!P6 IMAD.MOV R72, RZ, RZ, -R72 ;  /* 0x000000ffff48e224 */ /* 0x000fe200078e0a48 */
[----:B------:R-:W-:Y:S01]  /*2280*/  SEL R9, R25, RZ, !P5 ;  /* 0x000000ff19097207 */ /* 0x000fe20006800000 */
[--C-:B------:R-:W-:Y:S01]  /*2290*/  @!P0 IMAD.IADD R84, R84, 0x1, -R5.reuse ;  /* 0x0000000154548824 */ /* 0x100fe200078e0a05 */
[----:B------:R-:W-:Y:S01]  /*22a0*/  ISETP.GE.AND P5, PT, R193, RZ, PT ;  /* 0x000000ffc100720c */ /* 0x000fe20003fa6270 */
[----:B------:R-:W-:Y:S01]  /*22b0*/  @!P1 IMAD.MOV R60, RZ, RZ, -R60 ;  /* 0x000000ffff3c9224 */ /* 0x000fe200078e0a3c */
[----:B------:R-:W-:Y:S01]  /*22c0*/  ISETP.GT.U32.AND P6, PT, R5, R86, PT ;  /* 0x000000560500720c */ /* 0x000fe20003fc4070 */
[----:B------:R-:W-:Y:S01]  /*22d0*/  IMAD.MOV.U32 R56, RZ, RZ, R52 ;  /* 0x000000ffff387224 */ /* 0x000fe200078e0034 */
[----:B------:R-:W-:Y:S01]  /*22e0*/  ISETP.GE.AND P0, PT, R201, RZ, PT ;  /* 0x000000ffc900720c */ /* 0x000fe20003f06270 */
[----:B------:R-:W-:Y:S01]  /*22f0*/  IMAD.U32 R15, RZ, RZ, UR16 ;  /* 0x00000010ff0f7e24 */ /* 0x000fe2000f8e00ff */
[----:B------:R-:W-:Y:S01]  /*2300*/  ISETP.GE.AND P1, PT, R225, UR32, PT ;  /* 0x00000020e1007c0c */ /* 0x000fe2000bf26270 */
[----:B------:R-:W-:Y:S01]  /*2310*/  @!P4 IMAD.MOV R66, RZ, RZ, -R66 ;  /* 0x000000ffff42c224 */ /* 0x000fe200078e0a42 */
[----:B------:R-:W-:Y:S01]  /*2320*/  ISETP.NE.U32.AND P4, PT, R7, RZ, PT ;  /* 0x000000ff0700720c */ /* 0x000fe20003f85070 */
[----:B------:R-:W-:Y:S01]  /*2330*/  @!P2 IMAD.MOV R56, RZ, RZ, -R56 ;  /* 0x000000ffff38a224 */ /* 0x000fe200078e0a38 */
[----:B------:R-:W-:Y:S01]  /*2340*/  SEL R7, R25, RZ, !P1 ;  /* 0x000000ff19077207 */ /* 0x000fe20004800000 */
[----:B------:R-:W-:Y:S01]  /*2350*/  IMAD.MOV.U32 R68, RZ, RZ, R8 ;  /* 0x000000ffff447224 */ /* 0x000fe200078e0008 */
[C---:B------:R-:W-:Y:S01]  /*2360*/  ISETP.GT.U32.AND P1, PT, R5.reuse, R10, PT ;  /* 0x0000000a0500720c */ /* 0x040fe20003f24070 */
[----:B------:R-:W-:Y:S01]  /*2370*/  @!P5 IMAD.MOV R74, RZ, RZ, -R74 ;  /* 0x000000ffff4ad224 */ /* 0x000fe200078e0a4a */
[----:B------:R-:W-:Y:S01]  /*2380*/  ISETP.GE.AND P2, PT, R196, RZ, PT ;  /* 0x000000ffc400720c */ /* 0x000fe20003f46270 */
[----:B------:R-:W-:Y:S01]  /*2390*/  @!P6 IMAD.IADD R86, R86, 0x1, -R5 ;  /* 0x000000015656e824 */ /* 0x000fe200078e0a05 */
[----:B------:R-:W-:Y:S01]  /*23a0*/  ISETP.GT.U32.AND P5, PT, R5, R84, PT ;  /* 0x000000540500720c */ /* 0x000fe20003fa4070 */
[----:B------:R-:W-:Y:S01]  /*23b0*/  @!P0 IMAD.MOV R62, RZ, RZ, -R62 ;  /* 0x000000ffff3e8224 */ /* 0x000fe200078e0a3e */
[----:B------:R-:W-:Y:S01]  /*23c0*/  ISETP.GE.AND P6, PT, R144, RZ, PT ;  /* 0x000000ff9000720c */ /* 0x000fe20003fc6270 */
[----:B------:R-:W-:Y:S01]  /*23d0*/  IMAD.U32 R14, RZ, RZ, UR16 ;  /* 0x00000010ff0e7e24 */ /* 0x000fe2000f8e00ff */
[----:B------:R-:W-:Y:S01]  /*23e0*/  ISETP.GE.AND P0, PT, R195, RZ, PT ;  /* 0x000000ffc300720c */ /* 0x000fe20003f06270 */
[----:B------:R-:W-:-:S02]  /*23f0*/  IMAD R15, R15, 0x2, R81 ;  /* 0x000000020f0f7824 */ /* 0x000fc400078e0251 */
[----:B------:R-:W-:Y:S02]  /*2400*/  IMAD.U32 R13, RZ, RZ, UR16 ;  /* 0x00000010ff0d7e24 */ /* 0x000fe4000f8e00ff */
[----:B------:R-:W-:Y:S01]  /*2410*/  @!P1 IMAD.IADD R10, R10, 0x1, -R5 ;  /* 0x000000010a0a9824 */ /* 0x000fe200078e0a05 */
[----:B------:R-:W-:Y:S01]  /*2420*/  ISETP.GE.AND P1, PT, R146, RZ, PT ;  /* 0x000000ff9200720c */ /* 0x000fe20003f26270 */
[----:B------:R-:W-:Y:S01]  /*2430*/  @!P2 IMAD.MOV R68, RZ, RZ, -R68 ;  /* 0x000000ffff44a224 */ /* 0x000fe200078e0a44 */
[----:B------:R-:W-:Y:S01]  /*2440*/  ISETP.GE.AND P2, PT, R192, RZ, PT ;  /* 0x000000ffc000720c */ /* 0x000fe20003f46270 */
[----:B------:R-:W-:Y:S02]  /*2450*/  IMAD R14, R14, 0x2, R15 ;  /* 0x000000020e0e7824 */ /* 0x000fe400078e020f */
[----:B------:R-:W-:Y:S01]  /*2460*/  @!P5 IMAD.IADD R84, R84, 0x1, -R5 ;  /* 0x000000015454d824 */ /* 0x000fe200078e0a05 */
[----:B------:R-:W-:Y:S01]  /*2470*/  ISETP.GE.AND P5, PT, R145, RZ, PT ;  /* 0x000000ff9100720c */ /* 0x000fe20003fa6270 */
[----:B------:R-:W-:-:S02]  /*2480*/  IMAD.U32 R12, RZ, RZ, UR16 ;  /* 0x00000010ff0c7e24 */ /* 0x000fc4000f8e00ff */
[----:B------:R-:W-:Y:S02]  /*2490*/  IMAD R13, R13, 0x2, R14 ;  /* 0x000000020d0d7824 */ /* 0x000fe400078e020e */
[----:B------:R-:W-:Y:S01]  /*24a0*/  @!P6 IMAD.MOV R84, RZ, RZ, -R84 ;  /* 0x000000ffff54e224 */ /* 0x000fe200078e0a54 */
[----:B------:R-:W-:Y:S01]  /*24b0*/  ISETP.GE.AND P6, PT, R142, RZ, PT ;  /* 0x000000ff8e00720c */ /* 0x000fe20003fc6270 */
[----:B------:R-:W-:Y:S01]  /*24c0*/  @!P0 IMAD.MOV R70, RZ, RZ, -R70 ;  /* 0x000000ffff468224 */ /* 0x000fe200078e0a46 */
[----:B------:R-:W-:Y:S01]  /*24d0*/  ISETP.GE.AND P0, PT, R147, RZ, PT ;  /* 0x000000ff9300720c */ /* 0x000fe20003f06270 */
[----:B------:R-:W-:Y:S02]  /*24e0*/  IMAD.U32 R11, RZ, RZ, UR16 ;  /* 0x00000010ff0b7e24 */ /* 0x000fe4000f8e00ff */
[----:B------:R-:W-:Y:S02]  /*24f0*/  IMAD R12, R12, 0x2, R13 ;  /* 0x000000020c0c7824 */ /* 0x000fe400078e020d */
[----:B------:R-:W-:-:S02]  /*2500*/  IMAD.MOV.U32 R82, RZ, RZ, R10 ;  /* 0x000000ffff527224 */ /* 0x000fc400078e000a */
[----:B------:R-:W-:Y:S02]  /*2510*/  IMAD.U32 R10, RZ, RZ, UR16 ;  /* 0x00000010ff0a7e24 */ /* 0x000fe4000f8e00ff */
[----:B------:R-:W-:Y:S02]  /*2520*/  IMAD R11, R11, 0x2, R12 ;  /* 0x000000020b0b7824 */ /* 0x000fe400078e020c */
[----:B------:R-:W-:Y:S01]  /*2530*/  @!P1 IMAD.MOV R80, RZ, RZ, -R80 ;  /* 0x000000ffff509224 */ /* 0x000fe200078e0a50 */
[----:B------:R-:W-:Y:S01]  /*2540*/  ISETP.GE.AND P1, PT, R141, RZ, PT ;  /* 0x000000ff8d00720c */ /* 0x000fe20003f26270 */
[----:B------:R-:W-:Y:S01]  /*2550*/  @!P2 IMAD.MOV R76, RZ, RZ, -R76 ;  /* 0x000000ffff4ca224 */ /* 0x000fe200078e0a4c */
[----:B------:R-:W-:Y:S01]  /*2560*/  ISETP.NE.U32.AND P2, PT, R9, RZ, PT ;  /* 0x000000ff0900720c */ /* 0x000fe20003f45070 */
[----:B------:R-:W-:Y:S01]  /*2570*/  @!P5 IMAD.MOV R82, RZ, RZ, -R82 ;  /* 0x000000ffff52d224 */ /* 0x000fe200078e0a52 */
[----:B------:R-:W-:Y:S01]  /*2580*/  ISETP.GE.AND P5, PT, R143, RZ, PT ;  /* 0x000000ff8f00720c */ /* 0x000fe20003fa6270 */
[----:B------:R-:W-:-:S02]  /*2590*/  IMAD.U32 R9, RZ, RZ, UR16 ;  /* 0x00000010ff097e24 */ /* 0x000fc4000f8e00ff */
[----:B------:R-:W-:Y:S02]  /*25a0*/  IMAD R10, R10, 0x2, R11 ;  /* 0x000000020a0a7824 */ /* 0x000fe400078e020b */
[----:B------:R-:W-:Y:S02]  /*25b0*/  IMAD.U32 R8, RZ, RZ, UR16 ;  /* 0x00000010ff087e24 */ /* 0x000fe4000f8e00ff */
[----:B------:R-:W-:Y:S02]  /*25c0*/  IMAD R9, R9, 0x4, R10 ;  /* 0x0000000409097824 */ /* 0x000fe400078e020a */
[----:B------:R-:W-:Y:S01]  /*25d0*/  @!P6 IMAD.MOV R88, RZ, RZ, -R88 ;  /* 0x000000ffff58e224 */ /* 0x000fe200078e0a58 */
[----:B------:R-:W-:Y:S01]  /*25e0*/  BAR.SYNC.DEFER_BLOCKING 0x0 ;  /* 0x0000000000007b1d */ /* 0x000fe20000010000 */
[----:B------:R-:W-:Y:S01]  /*25f0*/  @!P0 IMAD.MOV R78, RZ, RZ, -R78 ;  /* 0x000000ffff4e8224 */ /* 0x000fe200078e0a4e */
[----:B------:R-:W-:Y:S01]  /*2600*/  ISETP.NE.AND P6, PT, R16, RZ, PT ;  /* 0x000000ff1000720c */ /* 0x000fe20003fc5270 */
[----:B------:R-:W-:Y:S01]  /*2610*/  IMAD.MOV.U32 R5, RZ, RZ, R6 ;  /* 0x000000ffff057224 */ /* 0x000fe200078e0006 */
[----:B------:R-:W-:Y:S01]  /*2620*/  ISETP.NE.U32.AND P0, PT, R7, RZ, PT ;  /* 0x000000ff0700720c */ /* 0x000fe20003f05070 */
[----:B------:R-:W-:-:S02]  /*2630*/  IMAD.U32 R7, RZ, RZ, UR16 ;  /* 0x00000010ff077e24 */ /* 0x000fc4000f8e00ff */
[----:B------:R-:W-:Y:S02]  /*2640*/  IMAD R8, R8, 0x2, R9 ;  /* 0x0000000208087824 */ /* 0x000fe400078e0209 */
[----:B------:R-:W-:Y:S01]  /*2650*/  @!P1 IMAD.MOV R5, RZ, RZ, -R5 ;  /* 0x000000ffff059224 */ /* 0x000fe200078e0a05 */
[----:B------:R-:W-:Y:S01]  /*2660*/  ISETP.NE.AND P1, PT, R17, RZ, PT ;  /* 0x000000ff1100720c */ /* 0x000fe20003f25270 */
[----:B------:R-:W-:Y:S01]  /*2670*/  IMAD.U32 R6, RZ, RZ, UR16 ;  /* 0x00000010ff067e24 */ /* 0x000fe2000f8e00ff */
[----:B------:R-:W-:Y:S01]  /*2680*/  LOP3.LUT R17, RZ, R17, RZ, 0x33, !PT ;  /* 0x00000011ff117212 */ /* 0x000fe200078e33ff */
[----:B------:R-:W-:Y:S02]  /*2690*/  IMAD R7, R7, 0x2, R8 ;  /* 0x0000000207077824 */ /* 0x000fe400078e0208 */
[----:B------:R-:W-:Y:S01]  /*26a0*/  @!P5 IMAD.MOV R86, RZ, RZ, -R86 ;  /* 0x000000ffff56d224 */ /* 0x000fe200078e0a56 */
[C---:B------:R-:W-:Y:S01]  /*26b0*/  SEL R53, R17.reuse, R30, !P1 ;  /* 0x0000001e11357207 */ /* 0x040fe20004800000 */
[----:B------:R-:W-:Y:S01]  /*26c0*/  IMAD R19, R6, 0x2, R7 ;  /* 0x0000000206137824 */ /* 0x000fe200078e0207 */
[C---:B------:R-:W-:Y:S01]  /*26d0*/  SEL R30, R17.reuse, R32, !P1 ;  /* 0x00000020111e7207 */ /* 0x040fe20004800000 */
[----:B------:R-:W-:Y:S01]  /*26e0*/  IMAD.U32 R21, RZ, RZ, UR16 ;  /* 0x00000010ff157e24 */ /* 0x000fe2000f8e00ff */
[----:B------:R-:W-:Y:S01]  /*26f0*/  SEL R40, R17, R34, !P1 ;  /* 0x0000002211287207 */ /* 0x000fe20004800000 */
[----:B------:R-:W-:Y:S01]  /*2700*/  IMAD R6, R73, UR17, RZ ;  /* 0x0000001149067c24 */ /* 0x000fe2000f8e02ff */
[----:B------:R-:W-:-:S02]  /*2710*/  SEL R31, R17, R42, !P1 ;  /* 0x0000002a111f7207 */ /* 0x000fc40004800000 */
[C---:B------:R-:W-:Y:S02]  /*2720*/  SEL R41, R17.reuse, R44, !P1 ;  /* 0x0000002c11297207 */ /* 0x040fe40004800000 */
[C---:B------:R-:W-:Y:S02]  /*2730*/  SEL R47, R17.reuse, R48, !P1 ;  /* 0x00000030112f7207 */ /* 0x040fe40004800000 */
[C---:B------:R-:W-:Y:S02]  /*2740*/  SEL R55, R17.reuse, R50, !P1 ;  /* 0x0000003211377207 */ /* 0x040fe40004800000 */
[C---:B------:R-:W-:Y:S02]  /*2750*/  SEL R65, R17.reuse, R64, !P1 ;  /* 0x0000004011417207 */ /* 0x040fe40004800000 */
[C---:B------:R-:W-:Y:S01]  /*2760*/  SEL R59, R17.reuse, R18, !P1 ;  /* 0x00000012113b7207 */ /* 0x040fe20004800000 */
[----:B------:R-:W-:Y:S01]  /*2770*/  IMAD.U32 R18, RZ, RZ, UR16 ;  /* 0x00000010ff127e24 */ /* 0x000fe2000f8e00ff */
[----:B------:R-:W-:-:S02]  /*2780*/  SEL R28, R17, R28, !P1 ;  /* 0x0000001c111c7207 */ /* 0x000fc40004800000 */
[C---:B------:R-:W-:Y:S02]  /*2790*/  SEL R38, R17.reuse, R38, !P1 ;  /* 0x0000002611267207 */ /* 0x040fe40004800000 */
[C---:B------:R-:W-:Y:S02]  /*27a0*/  SEL R58, R17.reuse, R20, !P1 ;  /* 0x00000014113a7207 */ /* 0x040fe40004800000 */
[C---:B------:R-:W-:Y:S01]  /*27b0*/  SEL R29, R17.reuse, R22, !P1 ;  /* 0x00000016111d7207 */ /* 0x040fe20004800000 */
[----:B------:R-:W-:Y:S01]  /*27c0*/  IMAD.U32 R22, RZ, RZ, UR16 ;  /* 0x00000010ff167e24 */ /* 0x000fe2000f8e00ff */
[C---:B------:R-:W-:Y:S01]  /*27d0*/  SEL R39, R17.reuse, R24, !P1 ;  /* 0x0000001811277207 */ /* 0x040fe20004800000 */
[----:B------:R-:W-:Y:S01]  /*27e0*/  IMAD.U32 R24, RZ, RZ, UR16 ;  /* 0x00000010ff187e24 */ /* 0x000fe2000f8e00ff */
[C---:B------:R-:W-:Y:S02]  /*27f0*/  SEL R52, R17.reuse, R26, !P1 ;  /* 0x0000001a11347207 */ /* 0x040fe40004800000 */
[C---:B------:R-:W-:Y:S01]  /*2800*/  SEL R46, R17.reuse, R36, !P1 ;  /* 0x00000024112e7207 */ /* 0x040fe20004800000 */
[----:B------:R-:W-:Y:S01]  /*2810*/  IMAD.U32 R36, RZ, RZ, UR16 ;  /* 0x00000010ff247e24 */ /* 0x000fe2000f8e00ff */
[----:B------:R-:W-:-:S02]  /*2820*/  SEL R54, R17, R54, !P1 ;  /* 0x0000003611367207 */ /* 0x000fc40004800000 */
[C---:B------:R-:W-:Y:S02]  /*2830*/  SEL R32, R17.reuse, R56, !P1 ;  /* 0x0000003811207207 */ /* 0x040fe40004800000 */
[C---:B------:R-:W-:Y:S01]  /*2840*/  SEL R42, R17.reuse, R60, !P1 ;  /* 0x0000003c112a7207 */ /* 0x040fe20004800000 */
[----:B------:R-:W-:Y:S01]  /*2850*/  IMAD.U32 R60, RZ, RZ, UR16 ;  /* 0x00000010ff3c7e24 */ /* 0x000fe2000f8e00ff */
[C---:B------:R-:W-:Y:S01]  /*2860*/  SEL R48, R17.reuse, R62, !P1 ;  /* 0x0000003e11307207 */ /* 0x040fe20004800000 */
[----:B------:R-:W-:Y:S01]  /*2870*/  IMAD.U32 R62, RZ, RZ, UR16 ;  /* 0x00000010ff3e7e24 */ /* 0x000fe2000f8e00ff */
[C---:B------:R-:W-:Y:S02]  /*2880*/  SEL R33, R17.reuse, R66, !P1 ;  /* 0x0000004211217207 */ /* 0x040fe40004800000 */
[C---:B------:R-:W-:Y:S02]  /*2890*/  SEL R43, R17.reuse, R68, !P1 ;  /* 0x00000044112b7207 */ /* 0x040fe40004800000 */
[----:B------:R-:W-:-:S02]  /*28a0*/  SEL R49, R17, R70, !P1 ;  /* 0x0000004611317207 */ /* 0x000fc40004800000 */
[C---:B------:R-:W-:Y:S02]  /*28b0*/  SEL R64, R17.reuse, R72, !P1 ;  /* 0x0000004811407207 */ /* 0x040fe40004800000 */
[C---:B------:R-:W-:Y:S02]  /*28c0*/  SEL R34, R17.reuse, R74, !P1 ;  /* 0x0000004a11227207 */ /* 0x040fe40004800000 */
[C---:B------:R-:W-:Y:S02]  /*28d0*/  SEL R44, R17.reuse, R76, !P1 ;  /* 0x0000004c112c7207 */ /* 0x040fe40004800000 */
[C---:B------:R-:W-:Y:S02]  /*28e0*/  SEL R50, R17.reuse, R78, !P1 ;  /* 0x0000004e11327207 */ /* 0x040fe40004800000 */
[C---:B------:R-:W-:Y:S02]  /*28f0*/  SEL R199, R17.reuse, R80, !P1 ;  /* 0x0000005011c77207 */ /* 0x040fe40004800000 */
[----:B------:R-:W-:-:S02]  /*2900*/  SEL R35, R17, R82, !P1 ;  /* 0x0000005211237207 */ /* 0x000fc40004800000 */
[C---:B------:R-:W-:Y:S02]  /*2910*/  SEL R45, R17.reuse, R84, !P1 ;  /* 0x00000054112d7207 */ /* 0x040fe40004800000 */
[C---:B------:R-:W-:Y:S02]  /*2920*/  SEL R51, R17.reuse, R86, !P1 ;  /* 0x0000005611337207 */ /* 0x040fe40004800000 */
[----:B------:R-:W-:Y:S01]  /*2930*/  SEL R205, R17, R88, !P1 ;  /* 0x0000005811cd7207 */ /* 0x000fe20004800000 */
[----:B------:R-:W-:Y:S01]  /*2940*/  IMAD.U32 R17, RZ, RZ, UR16 ;  /* 0x00000010ff117e24 */ /* 0x000fe2000f8e00ff */
[----:B------:R-:W-:Y:S01]  /*2950*/  @!P6 LOP3.LUT R5, RZ, R16, RZ, 0x33, !PT ;  /* 0x00000010ff05e212 */ /* 0x000fe200078e33ff */
[----:B------:R-:W-:Y:S01]  /*2960*/  IMAD R16, R90, 0x2, R19 ;  /* 0x000000025a107824 */ /* 0x000fe200078e0213 */
[----:B------:R-:W-:-:S03]  /*2970*/  LEA R56, P5, R6, UR22, 0x2 ;  /* 0x0000001606387c11 */ /* 0x000fc6000f8a10ff */
[----:B------:R-:W-:Y:S01]  /*2980*/  IMAD R17, R17, 0x2, R16 ;  /* 0x0000000211117824 */ /* 0x000fe200078e0210 */
[----:B------:R-:W-:Y:S01]  /*2990*/  LEA.HI.X.SX32 R57, R6, UR23, 0x2, P5 ;  /* 0x0000001706397c11 */ /* 0x000fe2000a8f16ff */
[----:B--2---:R-:W-:Y:S01]  /*29a0*/  IMAD R5, R5, UR4, RZ ;  /* 0x0000000405057c24 */ /* 0x004fe2000f8e02ff */
[----:B------:R-:W-:Y:S01]  /*29b0*/  USHF.L.U32 UR4, UR8, 0x15, URZ ;  /* 0x0000001508047899 */ /* 0x000fe200080006ff */
[----:B------:R-:W-:-:S03]  /*29c0*/  IMAD R18, R18, 0x2, R17 ;  /* 0x0000000212127824 */ /* 0x000fc600078e0211 */
[----:B------:R-:W-:Y:S01]  /*29d0*/  LEA R75, P1, R5, UR20, 0x2 ;  /* 0x00000014054b7c11 */ /* 0x000fe2000f8210ff */
[----:B------:R-:W-:Y:S01]  /*29e0*/  IMAD R20, R21, 0x4, R18 ;  /* 0x0000000415147824 */ /* 0x000fe200078e0212 */
[----:B------:R-:W-:Y:S02]  /*29f0*/  ULOP3.LUT UR4, UR4, 0x600000, URZ, 0xc0, !UPT ;  /* 0x0060000004047892 */ /* 0x000fe4000f8ec0ff */
[----:B------:R-:W-:Y:S01]  /*2a00*/  LEA.HI.X.SX32 R37, R5, UR21, 0x2, P1 ;  /* 0x0000001505257c11 */ /* 0x000fe200088f16ff */
[----:B------:R-:W-:Y:S01]  /*2a10*/  IMAD R21, R23, 0x2, R20 ;  /* 0x0000000217157824 */ /* 0x000fe200078e0214 */
[CC--:B------:R-:W-:Y:S02]  /*2a20*/  LEA R122, P1, R19.reuse, R75.reuse, 0x2 ;  /* 0x0000004b137a7211 */ /* 0x0c0fe400078210ff */
[----:B------:R-:W-:Y:S01]  /*2a30*/  LEA R120, P5, R16, R75, 0x2 ;  /* 0x0000004b10787211 */ /* 0x000fe200078a10ff */
[----:B------:R-:W-:Y:S01]  /*2a40*/  IMAD R22, R22, 0x2, R21 ;  /* 0x0000000216167824 */ /* 0x000fe200078e0215 */
[----:B------:R-:W-:-:S02]  /*2a50*/  LEA.HI.X.SX32 R123, R19, R37, 0x2, P1 ;  /* 0x00000025137b7211 */ /* 0x000fc400008f16ff */
[----:B------:R-:W-:Y:S01]  /*2a60*/  LEA R118, P1, R17, R75, 0x2 ;  /* 0x0000004b11767211 */ /* 0x000fe200078210ff */
[----:B------:R-:W-:Y:S01]  /*2a70*/  IMAD R23, R23, 0x2, R22 ;  /* 0x0000000217177824 */ /* 0x000fe200078e0216 */
[----:B------:R-:W-:Y:S02]  /*2a80*/  LEA.HI.X.SX32 R121, R16, R37, 0x2, P5 ;  /* 0x0000002510797211 */ /* 0x000fe400028f16ff */
[----:B------:R-:W-:Y:S01]  /*2a90*/  LEA R116, P5, R18, R75, 0x2 ;  /* 0x0000004b12747211 */ /* 0x000fe200078a10ff */
[----:B------:R-:W-:Y:S01]  /*2aa0*/  IMAD R24, R24, 0x2, R23 ;  /* 0x0000000218187824 */ /* 0x000fe200078e0217 */
[----:B------:R-:W-:Y:S02]  /*2ab0*/  LEA.HI.X.SX32 R119, R17, R37, 0x2, P1 ;  /* 0x0000002511777211 */ /* 0x000fe400008f16ff */
        /* <DEDUP_REMOVED lines=21> */
[C---:B------:R-:W-:Y:S02]  /*2c10*/  LEA R96, P5, R16.reuse, R75, 0x2 ;  /* 0x0000004b10607211 */ /* 0x040fe400078a10ff */
[----:B------:R-:W-:Y:S02]  /*2c20*/  LEA.HI.X.SX32 R101, R27, R37, 0x2, P1 ;  /* 0x000000251b657211 */ /* 0x000fe400008f16ff */
[----:B------:R-:W-:Y:S02]  /*2c30*/  LEA R94, P1, R17, R75, 0x2 ;  /* 0x0000004b115e7211 */ /* 0x000fe400078210ff */
[----:B------:R-:W-:Y:S01]  /*2c40*/  LEA.HI.X.SX32 R97, R16, R37, 0x2, P5 ;  /* 0x0000002510617211 */ /* 0x000fe200028f16ff */
[----:B------:R-:W-:Y:S01]  /*2c50*/  IMAD R16, R69, 0x2, R20 ;  /* 0x0000000245107824 */ /* 0x000fe200078e0214 */
[----:B------:R-:W-:Y:S02]  /*2c60*/  LEA R92, P5, R18, R75, 0x2 ;  /* 0x0000004b125c7211 */ /* 0x000fe400078a10ff */
[----:B------:R-:W-:Y:S01]  /*2c70*/  LEA.HI.X.SX32 R95, R17, R37, 0x2, P1 ;  /* 0x00000025115f7211 */ /* 0x000fe200008f16ff */
[----:B------:R-:W-:Y:S01]  /*2c80*/  IMAD R17, R71, 0x2, R16 ;  /* 0x0000000247117824 */ /* 0x000fe200078e0210 */
[----:B------:R-:W-:-:S02]  /*2c90*/  LEA R90, P1, R19, R75, 0x2 ;  /* 0x0000004b135a7211 */ /* 0x000fc400078210ff */
[----:B------:R-:W-:Y:S01]  /*2ca0*/  LEA.HI.X.SX32 R93, R18, R37, 0x2, P5 ;  /* 0x00000025125d7211 */ /* 0x000fe200028f16ff */
[----:B------:R-:W-:Y:S01]  /*2cb0*/  IMAD R18, R251, UR16, RZ ;  /* 0x00000010fb127c24 */ /* 0x000fe2000f8e02ff */
[----:B------:R-:W-:Y:S02]  /*2cc0*/  LEA R86, P5, R20, R75, 0x2 ;  /* 0x0000004b14567211 */ /* 0x000fe400078a10ff */
[----:B------:R-:W-:Y:S02]  /*2cd0*/  LEA.HI.X.SX32 R91, R19, R37, 0x2, P1 ;  /* 0x00000025135b7211 */ /* 0x000fe400008f16ff */
[----:B------:R-:W-:Y:S01]  /*2ce0*/  LEA R82, P1, R16, R75, 0x2 ;  /* 0x0000004b10527211 */ /* 0x000fe200078210ff */
[----:B------:R2:W-:Y:S01]  /*2cf0*/  STL [R1], R18 ;  /* 0x0000001201007387 */ /* 0x0005e20000100800 */
[----:B------:R-:W-:Y:S02]  /*2d00*/  LEA.HI.X.SX32 R87, R20, R37, 0x2, P5 ;  /* 0x0000002514577211 */ /* 0x000fe400028f16ff */
[----:B------:R-:W-:-:S02]  /*2d10*/  LEA R78, P5, R17, R75, 0x2 ;  /* 0x0000004b114e7211 */ /* 0x000fc400078a10ff */
[----:B------:R-:W-:Y:S01]  /*2d20*/  LEA.HI.X.SX32 R83, R16, R37, 0x2, P1 ;  /* 0x0000002510537211 */ /* 0x000fe200008f16ff */
[----:B------:R-:W-:Y:S01]  /*2d30*/  IMAD R16, R246, UR16, RZ ;  /* 0x00000010f6107c24 */ /* 0x000fe2000f8e02ff */
[----:B------:R-:W-:Y:S02]  /*2d40*/  LEA R190, P1, R81, R75, 0x2 ;  /* 0x0000004b51be7211 */ /* 0x000fe400078210ff */
[----:B------:R-:W-:Y:S01]  /*2d50*/  LEA.HI.X.SX32 R79, R17, R37, 0x2, P5 ;  /* 0x00000025114f7211 */ /* 0x000fe200028f16ff */
[----:B------:R-:W-:Y:S01]  /*2d60*/  IMAD R17, R245, UR16, RZ ;  /* 0x00000010f5117c24 */ /* 0x000fe2000f8e02ff */
[----:B------:R-:W-:Y:S02]  /*2d70*/  LEA R150, P5, R15, R75, 0x2 ;  /* 0x0000004b0f967211 */ /* 0x000fe400078a10ff */
[----:B------:R-:W-:Y:S02]  /*2d80*/  LEA.HI.X.SX32 R191, R81, R37, 0x2, P1 ;  /* 0x0000002551bf7211 */ /* 0x000fe400008f16ff */
[----:B------:R-:W-:-:S02]  /*2d90*/  LEA R148, P1, R14, R75, 0x2 ;  /* 0x0000004b0e947211 */ /* 0x000fc400078210ff */
[----:B------:R-:W-:Y:S02]  /*2da0*/  LEA.HI.X.SX32 R151, R15, R37, 0x2, P5 ;  /* 0x000000250f977211 */ /* 0x000fe400028f16ff */
[C---:B------:R-:W-:Y:S02]  /*2db0*/  LEA R138, P5, R13.reuse, R75, 0x2 ;  /* 0x0000004b0d8a7211 */ /* 0x040fe400078a10ff */
[----:B------:R-:W-:Y:S02]  /*2dc0*/  LEA.HI.X.SX32 R149, R14, R37, 0x2, P1 ;  /* 0x000000250e957211 */ /* 0x000fe400008f16ff */
[----:B------:R-:W-:Y:S02]  /*2dd0*/  LEA R136, P1, R12, R75, 0x2 ;  /* 0x0000004b0c887211 */ /* 0x000fe400078210ff */
[----:B------:R-:W-:Y:S02]  /*2de0*/  LEA.HI.X.SX32 R139, R13, R37, 0x2, P5 ;  /* 0x000000250d8b7211 */ /* 0x000fe400028f16ff */
[----:B------:R-:W-:-:S02]  /*2df0*/  LEA R134, P5, R11, R75, 0x2 ;  /* 0x0000004b0b867211 */ /* 0x000fc400078a10ff */
[----:B------:R-:W-:Y:S02]  /*2e00*/  LEA.HI.X.SX32 R137, R12, R37, 0x2, P1 ;  /* 0x000000250c897211 */ /* 0x000fe400008f16ff */
[----:B------:R-:W-:Y:S02]  /*2e10*/  LEA R132, P1, R10, R75, 0x2 ;  /* 0x0000004b0a847211 */ /* 0x000fe400078210ff */
[----:B------:R-:W-:Y:S02]  /*2e20*/  LEA.HI.X.SX32 R135, R11, R37, 0x2, P5 ;  /* 0x000000250b877211 */ /* 0x000fe400028f16ff */
[----:B------:R-:W-:Y:S02]  /*2e30*/  LEA R130, P5, R18, R75, 0x2 ;  /* 0x0000004b12827211 */ /* 0x000fe400078a10ff */
[----:B------:R-:W-:Y:S02]  /*2e40*/  LEA.HI.X.SX32 R133, R10, R37, 0x2, P1 ;  /* 0x000000250a857211 */ /* 0x000fe400008f16ff */
[----:B------:R-:W-:-:S02]  /*2e50*/  LEA R128, P1, R9, R75, 0x2 ;  /* 0x0000004b09807211 */ /* 0x000fc400078210ff */
[----:B------:R-:W-:Y:S01]  /*2e60*/  LEA.HI.X.SX32 R131, R18, R37, 0x2, P5 ;  /* 0x0000002512837211 */ /* 0x000fe200028f16ff */
[----:B--2---:R-:W-:Y:S01]  /*2e70*/  IMAD R18, R59, UR9, RZ ;  /* 0x000000093b127c24 */ /* 0x004fe2000f8e02ff */
[C---:B------:R-:W-:Y:S02]  /*2e80*/  LEA R126, P5, R8.reuse, R75, 0x2 ;  /* 0x0000004b087e7211 */ /* 0x040fe400078a10ff */
[----:B------:R-:W-:Y:S02]  /*2e90*/  LEA.HI.X.SX32 R129, R9, R37, 0x2, P1 ;  /* 0x0000002509817211 */ /* 0x000fe400008f16ff */
[----:B------:R-:W-:Y:S02]  /*2ea0*/  LEA R124, P1, R7, R75, 0x2 ;  /* 0x0000004b077c7211 */ /* 0x000fe400078210ff */
[----:B------:R-:W-:Y:S02]  /*2eb0*/  LEA.HI.X.SX32 R127, R8, R37, 0x2, P5 ;  /* 0x00000025087f7211 */ /* 0x000fe400028f16ff */
[----:B------:R-:W-:-:S02]  /*2ec0*/  LEA R98, P6, R17, R75, 0x2 ;  /* 0x0000004b11627211 */ /* 0x000fc400078c10ff */
[C---:B------:R-:W-:Y:S02]  /*2ed0*/  LEA R114, P5, R16.reuse, R75, 0x2 ;  /* 0x0000004b10727211 */ /* 0x040fe400078a10ff */
[-C--:B------:R-:W-:Y:S02]  /*2ee0*/  LEA.HI.X.SX32 R125, R7, R37.reuse, 0x2, P1 ;  /* 0x00000025077d7211 */ /* 0x080fe400008f16ff */
[-C--:B------:R-:W-:Y:S02]  /*2ef0*/  LEA.HI.X.SX32 R99, R17, R37.reuse, 0x2, P6 ;  /* 0x0000002511637211 */ /* 0x080fe400030f16ff */
[----:B------:R-:W-:Y:S02]  /*2f00*/  LEA.HI.X.SX32 R115, R16, R37, 0x2, P5 ;  /* 0x0000002510737211 */ /* 0x000fe400028f16ff */
[----:B------:R-:W-:Y:S02]  /*2f10*/  LOP3.LUT P1, RZ, R77, 0x7f, RZ, 0xc0, !PT ;  /* 0x0000007f4dff7812 */ /* 0x000fe4000782c0ff */
[----:B------:R-:W-:Y:S01]  /*2f20*/  LEA R74, P6, R220, R75, 0x2 ;  /* 0x0000004bdc4a7211 */ /* 0x000fe200078c10ff */
[----:B-1----:R-:W-:-:S12]  /*2f30*/  BRA.U UP0, `(.L_x_5) ;  /* 0x0000000100187547 */ /* 0x002fd8000b800000 */
[----:B------:R-:W-:Y:S01]  /*2f40*/  ELECT P5, URZ, PT ;  /* 0x0000000000ff782f */ /* 0x000fe200038a0000 */
[----:B------:R-:W-:Y:S01]  /*2f50*/  IMAD.MOV.U32 R19, RZ, RZ, 0x1 ;  /* 0x00000001ff137424 */ /* 0x000fe200078e00ff */
[----:B------:R-:W-:Y:S01]  /*2f60*/  UMOV UR6, 0x40 ;  /* 0x0000004000067882 */ /* 0x000fe20000000000 */
[----:B------:R-:W-:Y:S01]  /*2f70*/  UVIRTCOUNT.DEALLOC.SMPOOL 0x80 ;  /* 0x000000800000784c */ /* 0x000fe20000000000 */
[----:B------:R-:W-:-:S09]  /*2f80*/  ULEA UR6, UR5, UR6, 0x18 ;  /* 0x0000000605067291 */ /* 0x000fd2000f8ec0ff */
[----:B------:R1:W-:Y:S03]  /*2f90*/  @P5 STS.U8 [UR6], R19 ;  /* 0x00000013ff005988 */ /* 0x0003e60008000006 */
.L_x_5:
[----:B------:R-:W-:Y:S01]  /*2fa0*/  UIADD3 UR26, UPT, UPT, UR27, UR4, URZ ;  /* 0x000000041b1a7290 */ /* 0x000fe2000fffe0ff */
[----:B------:R-:W-:Y:S01]  /*2fb0*/  LEA.HI.X.SX32 R75, R220, R37, 0x2, P6 ;  /* 0x00000025dc4b7211 */ /* 0x000fe200030f16ff */
[----:B------:R-:W-:Y:S01]  /*2fc0*/  VOTEU.ALL UP1, P1 ;  /* 0x0000000000ff7886 */ /* 0x000fe20000820000 */
[----:B------:R-:W-:Y:S01]  /*2fd0*/  ISETP.GE.AND P5, PT, R242, UR32, PT ;  /* 0x00000020f2007c0c */ /* 0x000fe2000bfa6270 */
[----:B------:R-:W-:Y:S01]  /*2fe0*/  VOTEU.ALL UP2, P1 ;  /* 0x0000000000ff7886 */ /* 0x000fe20000840000 */
[----:B------:R-:W-:Y:S01]  /*2ff0*/  LEA R26, P6, R18, R56, 0x2 ;  /* 0x00000038121a7211 */ /* 0x000fe200078c10ff */
[----:B------:R-:W-:Y:S01]  /*3000*/  VIADD R221, R3, UR29 ;  /* 0x0000001d03dd7c36 */ /* 0x000fe20008000000 */
[----:B------:R-:W-:-:S04]  /*3010*/  @!UP1 UIADD3 UR10, UPT, UPT, -UR7, 0x100000, URZ ;  /* 0x00100000070a9890 */ /* 0x000fc8000fffe1ff */
[----:B------:R-:W-:Y:S02]  /*3020*/  @!UP1 USHF.L.U32 UR11, UR10, 0xb, URZ ;  /* 0x0000000b0a0b9899 */ /* 0x000fe400080006ff */
[----:B------:R-:W-:Y:S02]  /*3030*/  @!UP1 USHF.L.U32 UR10, UR10, 0x1, URZ ;  /* 0x000000010a0a9899 */ /* 0x000fe400080006ff */
[----:B------:R-:W-:Y:S01]  /*3040*/  USHF.L.U32 UR15, UR17, 0x6, URZ ;  /* 0x00000006110f7899 */ /* 0x000fe200080006ff */
[----:B------:R-:W-:Y:S01]  /*3050*/  STTM.16dp32bit_t0_t15.x32 tmem[UR26], RZ ;  /* 0x000000ff000079ed */ /* 0x000fe20008a8001a */
[----:B------:R-:W-:Y:S01]  /*3060*/  STTM.16dp32bit_t16_t31.x32 tmem[UR26+0x20], RZ ;  /* 0x000020ff000079ed */ /* 0x000fe20008aa001a */
[----:B------:R-:W2:Y:S01]  /*3070*/  FENCE.VIEW.ASYNC.T ;  /* 0x00000000000073c6 */ /* 0x000ea20000000200 */
[----:B------:R-:W-:-:S04]  /*3080*/  @!UP1 UIADD3 UR4, UPT, UPT, -UR7, 0x100000, URZ ;  /* 0x0010000007049890 */ /* 0x000fc8000fffe1ff */
[----:B------:R-:W-:Y:S02]  /*3090*/  @!UP1 USHF.L.U32 UR5, UR4, 0xb, URZ ;  /* 0x0000000b04059899 */ /* 0x000fe400080006ff */
[----:B------:R-:W-:Y:S01]  /*30a0*/  @!UP1 USHF.L.U32 UR4, UR4, 0x1, URZ ;  /* 0x0000000104049899 */ /* 0x000fe200080006ff */
[----:B--2---:R-:W-:Y:S01]  /*30b0*/  BAR.SYNC.DEFER_BLOCKING 0x0 ;  /* 0x0000000000007b1d */ /* 0x004fe20000010000 */
[----:B-1----:R-:W-:Y:S01]  /*30c0*/  SEL R19, R25, RZ, !P5 ;  /* 0x000000ff19137207 */ /* 0x002fe20006800000 */
[----:B------:R-:W-:Y:S01]  /*30d0*/  VIADD R222, R2, UR29 ;  /* 0x0000001d02de7c36 */ /* 0x000fe20008000000 */
[----:B------:R-:W-:Y:S01]  /*30e0*/  LEA.HI.X.SX32 R27, R18, R57, 0x2, P6 ;  /* 0x00000039121b7211 */ /* 0x000fe200030f16ff */
[----:B------:R-:W-:Y:S01]  /*30f0*/  IMAD.U32 R189, RZ, RZ, UR15 ;  /* 0x0000000fffbd7e24 */ /* 0x000fe2000f8e00ff */
[----:B------:R-:W-:Y:S01]  /*3100*/  ISETP.GE.AND P5, PT, R224, UR32, PT ;  /* 0x00000020e0007c0c */ /* 0x000fe2000bfa6270 */
[----:B------:R-:W-:Y:S01]  /*3110*/  VOTEU.ALL UP1, P1 ;  /* 0x0000000000ff7886 */ /* 0x000fe20000820000 */
[----:B------:R-:W-:Y:S01]  /*3120*/  ISETP.GE.AND P6, PT, R241, UR32, PT ;  /* 0x00000020f1007c0c */ /* 0x000fe2000bfc6270 */
[----:B------:R-:W-:Y:S01]  /*3130*/  IMAD.WIDE R188, R189, 0x4, R26 ;  /* 0x00000004bdbc7825 */ /* 0x000fe200078e021a */
[C---:B------:R-:W-:Y:S01]  /*3140*/  LOP3.LUT R22, R4.reuse, 0x8, RZ, 0xfc, !PT ;  /* 0x0000000804167812 */ /* 0x040fe200078efcff */
[----:B------:R-:W-:Y:S01]  /*3150*/  USHF.L.U32 UR14, UR16, 0x6, URZ ;  /* 0x00000006100e7899 */ /* 0x000fe200080006ff */
[----:B------:R-:W-:Y:S01]  /*3160*/  SEL R20, R25, RZ, !P6 ;  /* 0x000000ff19147207 */ /* 0x000fe20007000000 */
[----:B------:R-:W-:Y:S01]  /*3170*/  IMAD.U32 R187, RZ, RZ, UR15 ;  /* 0x0000000fffbb7e24 */ /* 0x000fe2000f8e00ff */
[----:B------:R-:W-:Y:S01]  /*3180*/  ISETP.GE.AND P6, PT, R223, UR32, PT ;  /* 0x00000020df007c0c */ /* 0x000fe2000bfc6270 */
[----:B------:R-:W-:Y:S01]  /*3190*/  IMAD.U32 R185, RZ, RZ, UR15 ;  /* 0x0000000fffb97e24 */ /* 0x000fe2000f8e00ff */
[----:B------:R-:W-:Y:S01]  /*31a0*/  LOP3.LUT R21, R4, 0xa, RZ, 0xfc, !PT ;  /* 0x0000000a04157812 */ /* 0x000fe200078efcff */
[----:B------:R-:W-:Y:S01]  /*31b0*/  IMAD R50, R50, UR9, RZ ;  /* 0x0000000932327c24 */ /* 0x000fe2000f8e02ff */
[C---:B------:R-:W-:Y:S01]  /*31c0*/  LOP3.LUT R236, R4.reuse, 0x28, RZ, 0xfc, !PT ;  /* 0x0000002804ec7812 */ /* 0x040fe200078efcff */
[----:B------:R-:W-:Y:S01]  /*31d0*/  IMAD R53, R53, UR9, RZ ;  /* 0x0000000935357c24 */ /* 0x000fe2000f8e02ff */
[----:B------:R-:W-:Y:S01]  /*31e0*/  LOP3.LUT R235, R4, 0x2a, RZ, 0xfc, !PT ;  /* 0x0000002a04eb7812 */ /* 0x000fe200078efcff */
[----:B------:R-:W-:Y:S01]  /*31f0*/  IMAD R46, R46, UR9, RZ ;  /* 0x000000092e2e7c24 */ /* 0x000fe2000f8e02ff */
[C---:B------:R-:W-:Y:S01]  /*3200*/  LOP3.LUT R252, R4.reuse, 0xc, RZ, 0xfc, !PT ;  /* 0x0000000c04fc7812 */ /* 0x040fe200078efcff */
[----:B------:R-:W-:Y:S01]  /*3210*/  IMAD R47, R47, UR9, RZ ;  /* 0x000000092f2f7c24 */ /* 0x000fe2000f8e02ff */
[C---:B------:R-:W-:Y:S01]  /*3220*/  LOP3.LUT R234, R4.reuse, 0x2c, RZ, 0xfc, !PT ;  /* 0x0000002c04ea7812 */ /* 0x040fe200078efcff */
[----:B------:R-:W1:Y:S02]  /*3230*/  FENCE.VIEW.ASYNC.S ;  /* 0x00000000000073c6 */ /* 0x000e640000000000 */
[----:B-1----:R-:W1:Y:S02]  /*3240*/  @!UP1 SYNCS.EXCH.64 URZ, [UR28], UR10 ;  /* 0x0000000a1cff95b2 */ /* 0x002e640008000100 */
[----:B-1----:R-:W-:Y:S01]  /*3250*/  BAR.SYNC.DEFER_BLOCKING 0x0 ;  /* 0x0000000000007b1d */ /* 0x002fe20000010000 */
[----:B------:R-:W-:Y:S01]  /*3260*/  LOP3.LUT R249, R4, 0x10, RZ, 0xfc, !PT ;  /* 0x0000001004f97812 */ /* 0x000fe200078efcff */
[----:B------:R-:W-:Y:S01]  /*3270*/  IMAD R48, R48, UR9, RZ ;  /* 0x0000000930307c24 */ /* 0x000fe2000f8e02ff */
[----:B------:R-:W-:Y:S01]  /*3280*/  LOP3.LUT R23, R3, 0x30, RZ, 0x3c, !PT ;  /* 0x0000003003177812 */ /* 0x000fe200078e3cff */
[----:B------:R-:W-:Y:S01]  /*3290*/  IMAD R54, R54, UR9, RZ ;  /* 0x0000000936367c24 */ /* 0x000fe2000f8e02ff */
[C---:B------:R-:W-:Y:S01]  /*32a0*/  LOP3.LUT R248, R4.reuse, 0x12, RZ, 0xfc, !PT ;  /* 0x0000001204f87812 */ /* 0x040fe200078efcff */
[----:B------:R-:W-:Y:S01]  /*32b0*/  IMAD R49, R49, UR9, RZ ;  /* 0x0000000931317c24 */ /* 0x000fe2000f8e02ff */
[C---:B------:R-:W-:Y:S01]  /*32c0*/  LOP3.LUT R233, R4.reuse, 0x30, RZ, 0xfc, !PT ;  /* 0x0000003004e97812 */ /* 0x040fe200078efcff */
[----:B------:R-:W-:Y:S01]  /*32d0*/  IMAD R51, R51, UR9, RZ ;  /* 0x0000000933337c24 */ /* 0x000fe2000f8e02ff */
[C---:B------:R-:W-:Y:S01]  /*32e0*/  LOP3.LUT R232, R4.reuse, 0x32, RZ, 0xfc, !PT ;  /* 0x0000003204e87812 */ /* 0x040fe200078efcff */
[----:B------:R-:W-:Y:S01]  /*32f0*/  IMAD R55, R55, UR9, RZ ;  /* 0x0000000937377c24 */ /* 0x000fe2000f8e02ff */
[----:B------:R-:W-:Y:S01]  /*3300*/  LOP3.LUT R247, R4, 0x14, RZ, 0xfc, !PT ;  /* 0x0000001404f77812 */ /* 0x000fe200078efcff */
[----:B------:R-:W-:Y:S01]  /*3310*/  IMAD R140, R65, UR9, RZ ;  /* 0x00000009418c7c24 */ /* 0x000fe2000f8e02ff */
[----:B------:R-:W-:Y:S01]  /*3320*/  LOP3.LUT R24, R3, 0x40, RZ, 0x3c, !PT ;  /* 0x0000004003187812 */ /* 0x000fe200078e3cff */
[----:B------:R-:W-:Y:S01]  /*3330*/  IMAD R200, R64, UR9, RZ ;  /* 0x0000000940c87c24 */ /* 0x000fe2000f8e02ff */
[C---:B------:R-:W-:Y:S01]  /*3340*/  LOP3.LUT R240, R4.reuse, 0x16, RZ, 0xfc, !PT ;  /* 0x0000001604f07812 */ /* 0x040fe200078efcff */
[----:B------:R-:W-:Y:S01]  /*3350*/  IMAD.U32 R64, RZ, RZ, UR14 ;  /* 0x0000000eff407e24 */ /* 0x000fe2000f8e00ff */
[C---:B------:R-:W-:Y:S01]  /*3360*/  LOP3.LUT R231, R4.reuse, 0x34, RZ, 0xfc, !PT ;  /* 0x0000003404e77812 */ /* 0x040fe200078efcff */
[----:B------:R-:W-:Y:S01]  /*3370*/  IMAD.U32 R65, RZ, RZ, UR14 ;  /* 0x0000000eff417e24 */ /* 0x000fe2000f8e00ff */
[C---:B------:R-:W-:Y:S01]  /*3380*/  LOP3.LUT R230, R4.reuse, 0x36, RZ, 0xfc, !PT ;  /* 0x0000003604e67812 */ /* 0x040fe200078efcff */
[----:B------:R-:W-:Y:S01]  /*3390*/  IMAD R199, R199, UR9, RZ ;  /* 0x00000009c7c77c24 */ /* 0x000fe2000f8e02ff */
[----:B------:R-:W-:Y:S01]  /*33a0*/  LOP3.LUT R239, R4, 0x18, RZ, 0xfc, !PT ;  /* 0x0000001804ef7812 */ /* 0x000fe200078efcff */
[----:B------:R-:W-:Y:S01]  /*33b0*/  UISETP.GT.AND UP1, UPT, UR12, 0x7f, UPT ;  /* 0x0000007f0c00788c */ /* 0x000fe2000bf24270 */
[----:B------:R-:W-:Y:S01]  /*33c0*/  LOP3.LUT R36, R3, 0x50, RZ, 0x3c, !PT ;  /* 0x0000005003247812 */ /* 0x000fe200078e3cff */
[----:B------:R1:W2:Y:S02]  /*33d0*/  @!UP2 SYNCS.EXCH.64 URZ, [UR29+0x18008], UR4 ;  /* 0x018008041dffa5b2 */ /* 0x0002a40008000100 */
[----:B------:R-:W-:Y:S01]  /*33e0*/  @!PT LDS RZ, [RZ] ;  /* 0x00000000fffff984 */ /* 0x000fe20000000800 */
[----:B------:R-:W-:Y:S01]  /*33f0*/  @!PT LDS RZ, [RZ] ;  /* 0x00000000fffff984 */ /* 0x000fe20000000800 */
[----:B------:R-:W-:Y:S01]  /*3400*/  @!PT LDS RZ, [RZ] ;  /* 0x00000000fffff984 */ /* 0x000fe20000000800 */
[----:B--2---:R-:W-:Y:S01]  /*3410*/  LDGSTS.E [R221], desc[UR38][R190.64], P3 ;  /* 0x00000000bedd7fae */ /* 0x004fe200099a1026 */
[----:B------:R-:W-:Y:S01]  /*3420*/  ISETP.NE.U32.AND P3, PT, R19, RZ, PT ;  /* 0x000000ff1300720c */ /* 0x000fe20003f65070 */
[----:B------:R-:W-:Y:S01]  /*3430*/  IMAD.U32 R250, RZ, RZ, UR15 ;  /* 0x0000000ffffa7e24 */ /* 0x000fe2000f8e00ff */
[----:B------:R-:W-:Y:S01]  /*3440*/  SEL R19, R25, RZ, !P5 ;  /* 0x000000ff19137207 */ /* 0x000fe20006800000 */
[----:B------:R-:W-:Y:S01]  /*3450*/  LDGSTS.E [R221+0x8], desc[UR38][R150.64], P4 ;  /* 0x0000800096dd7fae */ /* 0x000fe2000a1a1026 */
[----:B------:R-:W-:Y:S01]  /*3460*/  ISETP.NE.U32.AND P5, PT, R20, RZ, PT ;  /* 0x000000ff1400720c */ /* 0x000fe20003fa5070 */
[----:B------:R-:W-:Y:S01]  /*3470*/  IMAD R205, R205, UR9, RZ ;  /* 0x00000009cdcd7c24 */ /* 0x000fe2000f8e02ff */
[----:B------:R-:W-:Y:S01]  /*3480*/  ISETP.NE.U32.AND P4, PT, R19, RZ, PT ;  /* 0x000000ff1300720c */ /* 0x000fe20003f85070 */
[----:B------:R-:W-:Y:S01]  /*3490*/  LDGSTS.E [R221+0x2000], desc[UR38][R112.64], P2 ;  /* 0x0200000070dd7fae */ /* 0x000fe200091a1026 */
[----:B------:R-:W-:Y:S01]  /*34a0*/  LOP3.LUT R19, R3, 0x10, RZ, 0x3c, !PT ;  /* 0x0000001003137812 */ /* 0x000fe200078e3cff */
[----:B------:R-:W-:Y:S01]  /*34b0*/  USHF.R.S32.HI UR13, URZ, 0x1f, UR14 ;  /* 0x0000001fff0d7899 */ /* 0x000fe2000801140e */
[----:B------:R-:W-:Y:S01]  /*34c0*/  SEL R20, R25, RZ, !P6 ;  /* 0x000000ff19147207 */ /* 0x000fe20007000000 */
[----:B------:R-:W-:Y:S01]  /*34d0*/  LDGSTS.E [R221+0x2008], desc[UR38][R110.64], P0 ;  /* 0x020080006edd7fae */ /* 0x000fe200081a1026 */
[----:B------:R-:W-:Y:S01]  /*34e0*/  ISETP.GE.AND P2, PT, R22, UR32, PT ;  /* 0x0000002016007c0c */ /* 0x000fe2000bf46270 */
[----:B------:R-:W-:Y:S01]  /*34f0*/  VIADD R19, R19, UR29 ;  /* 0x0000001d13137c36 */ /* 0x000fe20008000000 */
[----:B------:R-:W-:Y:S01]  /*3500*/  ISETP.NE.U32.AND P6, PT, R20, RZ, PT ;  /* 0x000000ff1400720c */ /* 0x000fe20003fc5070 */
[----:B-1----:R-:W-:-:S02]  /*3510*/  UIADD3 UR4, UPT, UPT, UR32, -0x40, URZ ;  /* 0xffffffc020047890 */ /* 0x002fc4000fffe0ff */
[----:B------:R-:W-:Y:S01]  /*3520*/  ISETP.GE.AND P0, PT, R21, UR32, PT ;  /* 0x0000002015007c0c */ /* 0x000fe2000bf06270 */
[----:B------:R-:W-:Y:S01]  /*3530*/  USHF.L.U32 UR71, UR14, 0x2, URZ ;  /* 0x000000020e477899 */ /* 0x000fe200080006ff */
[C---:B------:R-:W-:Y:S01]  /*3540*/  SEL R20, R25.reuse, RZ, !P2 ;  /* 0x000000ff19147207 */ /* 0x040fe20005000000 */
[----:B------:R-:W-:Y:S01]  /*3550*/  LDGSTS.E [R19], desc[UR38][R148.64], P3 ;  /* 0x0000000094137fae */ /* 0x000fe200099a1026 */
[----:B------:R-:W-:Y:S01]  /*3560*/  ISETP.GE.AND P2, PT, R236, UR32, PT ;  /* 0x00000020ec007c0c */ /* 0x000fe2000bf46270 */
[----:B------:R-:W-:Y:S01]  /*3570*/  USHF.L.U64.HI UR70, UR14, 0x2, UR13 ;  /* 0x000000020e467899 */ /* 0x000fe2000801020d */
[----:B------:R-:W-:Y:S01]  /*3580*/  SEL R21, R25, RZ, !P0 ;  /* 0x000000ff19157207 */ /* 0x000fe20004000000 */
[----:B------:R-:W-:Y:S01]  /*3590*/  LDGSTS.E [R19+0x8], desc[UR38][R138.64], P5 ;  /* 0x000080008a137fae */ /* 0x000fe2000a9a1026 */
[----:B------:R-:W-:Y:S01]  /*35a0*/  ISETP.NE.U32.AND P0, PT, R20, RZ, PT ;  /* 0x000000ff1400720c */ /* 0x000fe20003f05070 */
[----:B------:R-:W-:Y:S02]  /*35b0*/  UIADD3 UR17, UPT, UPT, UR32, -0x80, URZ ;  /* 0xffffff8020117890 */ /* 0x000fe4000fffe0ff */
[----:B------:R-:W-:Y:S01]  /*35c0*/  ISETP.GE.AND P3, PT, R235, UR32, PT ;  /* 0x00000020eb007c0c */ /* 0x000fe2000bf66270 */
[----:B------:R-:W-:Y:S01]  /*35d0*/  LDGSTS.E [R19+0x2000], desc[UR38][R108.64], P4 ;  /* 0x020000006c137fae */ /* 0x000fe2000a1a1026 */
[----:B------:R-:W-:Y:S01]  /*35e0*/  SEL R20, R25, RZ, !P2 ;  /* 0x000000ff19147207 */ /* 0x000fe20005000000 */
[----:B------:R-:W-:Y:S01]  /*35f0*/  UISETP.GT.AND UP3, UPT, UR12, 0xbf, UPT ;  /* 0x000000bf0c00788c */ /* 0x000fe2000bf64270 */
[----:B------:R-:W-:Y:S01]  /*3600*/  LOP3.LUT R22, R3, 0x20, RZ, 0x3c, !PT ;  /* 0x0000002003167812 */ /* 0x000fe200078e3cff */
[----:B------:R-:W-:Y:S01]  /*3610*/  LDGSTS.E [R19+0x2008], desc[UR38][R106.64], P6 ;  /* 0x020080006a137fae */ /* 0x000fe2000b1a1026 */
[----:B------:R-:W-:-:S02]  /*3620*/  ISETP.NE.U32.AND P2, PT, R21, RZ, PT ;  /* 0x000000ff1500720c */ /* 0x000fc40003f45070 */
[----:B------:R-:W-:Y:S02]  /*3630*/  SEL R21, R25, RZ, !P3 ;  /* 0x000000ff19157207 */ /* 0x000fe40005800000 */
[----:B------:R-:W-:Y:S01]  /*3640*/  ISETP.NE.U32.AND P3, PT, R20, RZ, PT ;  /* 0x000000ff1400720c */ /* 0x000fe20003f65070 */
[----:B------:R-:W-:Y:S01]  /*3650*/  VIADD R20, R22, UR29 ;  /* 0x0000001d16147c36 */ /* 0x000fe20008000000 */
[----:B------:R-:W-:Y:S02]  /*3660*/  ISETP.GE.AND P4, PT, R252, UR32, PT ;  /* 0x00000020fc007c0c */ /* 0x000fe4000bf86270 */
[----:B------:R-:W-:Y:S02]  /*3670*/  ISETP.NE.U32.AND P5, PT, R21, RZ, PT ;  /* 0x000000ff1500720c */ /* 0x000fe40003fa5070 */
[----:B------:R-:W-:Y:S01]  /*3680*/  ISETP.GE.AND P6, PT, R251, UR32, PT ;  /* 0x00000020fb007c0c */ /* 0x000fe2000bfc6270 */
[----:B------:R-:W-:Y:S01]  /*3690*/  LDGSTS.E [R20], desc[UR38][R136.64], P0 ;  /* 0x0000000088147fae */ /* 0x000fe200081a1026 */
[----:B------:R-:W-:-:S02]  /*36a0*/  SEL R21, R25, RZ, !P4 ;  /* 0x000000ff19157207 */ /* 0x000fc40006000000 */
[----:B------:R-:W-:Y:S01]  /*36b0*/  ISETP.GE.AND P4, PT, R234, UR32, PT ;  /* 0x00000020ea007c0c */ /* 0x000fe2000bf86270 */
[----:B------:R-:W-:Y:S01]  /*36c0*/  LDGSTS.E [R20+0x8], desc[UR38][R134.64], P2 ;  /* 0x0000800086147fae */ /* 0x000fe200091a1026 */
[----:B------:R-:W-:Y:S02]  /*36d0*/  SEL R22, R25, RZ, !P6 ;  /* 0x000000ff19167207 */ /* 0x000fe40007000000 */
[----:B------:R-:W-:Y:S01]  /*36e0*/  ISETP.NE.U32.AND P0, PT, R21, RZ, PT ;  /* 0x000000ff1500720c */ /* 0x000fe20003f05070 */
[----:B------:R-:W-:Y:S01]  /*36f0*/  LDGSTS.E [R20+0x2000], desc[UR38][R104.64], P3 ;  /* 0x0200000068147fae */ /* 0x000fe200099a1026 */
[----:B------:R-:W-:Y:S02]  /*3700*/  ISETP.GE.AND P6, PT, R245, UR32, PT ;  /* 0x00000020f5007c0c */ /* 0x000fe4000bfc6270 */
[----:B------:R-:W-:Y:S01]  /*3710*/  SEL R21, R25, RZ, !P4 ;  /* 0x000000ff19157207 */ /* 0x000fe20006000000 */
        /* <DEDUP_REMOVED lines=12> */
[C---:B------:R-:W-:Y:S02]  /*37e0*/  SEL R23, R25.reuse, RZ, !P5 ;  /* 0x000000ff19177207 */ /* 0x040fe40006800000 */
        /* <DEDUP_REMOVED lines=26> */
[----:B------:R-:W-:Y:S02]  /*3990*/  LOP3.LUT R238, R4, 0x1a, RZ, 0xfc, !PT ;  /* 0x0000001a04ee7812 */ /* 0x000fe400078efcff */
[----:B------:R-:W-:Y:S02]  /*39a0*/  ISETP.GE.AND P4, PT, R239, UR32, PT ;  /* 0x00000020ef007c0c */ /* 0x000fe4000bf86270 */
[----:B------:R-:W-:Y:S01]  /*39b0*/  ISETP.NE.U32.AND P3, PT, R24, RZ, PT ;  /* 0x000000ff1800720c */ /* 0x000fe20003f65070 */
[----:B------:R-:W-:Y:S01]  /*39c0*/  LDGSTS.E [R23], desc[UR38][R124.64], P0 ;  /* 0x000000007c177fae */ /* 0x000fe200081a1026 */
[----:B------:R-:W-:-:S02]  /*39d0*/  LOP3.LUT R229, R4, 0x38, RZ, 0xfc, !PT ;  /* 0x0000003804e57812 */ /* 0x000fc400078efcff */
[----:B------:R-:W-:Y:S01]  /*39e0*/  ISETP.GE.AND P5, PT, R238, UR32, PT ;  /* 0x00000020ee007c0c */ /* 0x000fe2000bfa6270 */
[----:B------:R-:W-:Y:S01]  /*39f0*/  LDGSTS.E [R23+0x8], desc[UR38][R122.64], P6 ;  /* 0x000080007a177fae */ /* 0x000fe2000b1a1026 */
[----:B------:R-:W-:Y:S02]  /*3a00*/  SEL R24, R25, RZ, !P4 ;  /* 0x000000ff19187207 */ /* 0x000fe40006000000 */
[----:B------:R-:W-:Y:S01]  /*3a10*/  LOP3.LUT R228, R4, 0x3a, RZ, 0xfc, !PT ;  /* 0x0000003a04e47812 */ /* 0x000fe200078efcff */
[----:B------:R-:W-:Y:S01]  /*3a20*/  LDGSTS.E [R23+0x2000], desc[UR38][R92.64], P2 ;  /* 0x020000005c177fae */ /* 0x000fe200091a1026 */
[----:B------:R-:W-:Y:S02]  /*3a30*/  ISETP.GE.AND P4, PT, R229, UR32, PT ;  /* 0x00000020e5007c0c */ /* 0x000fe4000bf86270 */
[----:B------:R-:W-:Y:S01]  /*3a40*/  SEL R36, R25, RZ, !P5 ;  /* 0x000000ff19247207 */ /* 0x000fe20006800000 */
[----:B------:R1:W-:Y:S01]  /*3a50*/  LDGSTS.E [R23+0x2008], desc[UR38][R90.64], P3 ;  /* 0x020080005a177fae */ /* 0x0003e200099a1026 */
[----:B------:R-:W-:-:S02]  /*3a60*/  ISETP.NE.U32.AND P0, PT, R24, RZ, PT ;  /* 0x000000ff1800720c */ /* 0x000fc40003f05070 */
[----:B------:R-:W-:Y:S02]  /*3a70*/  ISETP.GE.AND P5, PT, R228, UR32, PT ;  /* 0x00000020e4007c0c */ /* 0x000fe4000bfa6270 */
[----:B------:R-:W-:Y:S02]  /*3a80*/  LOP3.LUT R237, R4, 0x1c, RZ, 0xfc, !PT ;  /* 0x0000001c04ed7812 */ /* 0x000fe400078efcff */
[----:B------:R-:W-:Y:S02]  /*3a90*/  SEL R24, R25, RZ, !P4 ;  /* 0x000000ff19187207 */ /* 0x000fe40006000000 */
[----:B------:R-:W-:Y:S02]  /*3aa0*/  LOP3.LUT R37, R3, 0x60, RZ, 0x3c, !PT ;  /* 0x0000006003257812 */ /* 0x000fe400078e3cff */
[----:B------:R-:W-:Y:S01]  /*3ab0*/  ISETP.NE.U32.AND P4, PT, R36, RZ, PT ;  /* 0x000000ff2400720c */ /* 0x000fe20003f85070 */
[----:B-1----:R-:W-:Y:S01]  /*3ac0*/  IMAD.WIDE R90, R65, 0x4, R90 ;  /* 0x00000004415a7825 */ /* 0x002fe200078e025a */
[----:B------:R-:W-:-:S02]  /*3ad0*/  SEL R36, R25, RZ, !P5 ;  /* 0x000000ff19247207 */ /* 0x000fc40006800000 */
[----:B------:R-:W-:Y:S02]  /*3ae0*/  ISETP.GE.AND P2, PT, R237, UR32, PT ;  /* 0x00000020ed007c0c */ /* 0x000fe4000bf46270 */
[----:B------:R-:W-:Y:S01]  /*3af0*/  ISETP.NE.U32.AND P6, PT, R24, RZ, PT ;  /* 0x000000ff1800720c */ /* 0x000fe20003fc5070 */
[----:B------:R-:W-:Y:S01]  /*3b00*/  VIADD R24, R37, UR29 ;  /* 0x0000001d25187c36 */ /* 0x000fe20008000000 */
[----:B------:R-:W-:Y:S02]  /*3b10*/  ISETP.NE.U32.AND P5, PT, R36, RZ, PT ;  /* 0x000000ff2400720c */ /* 0x000fe40003fa5070 */
[----:B------:R-:W-:Y:S02]  /*3b20*/  LOP3.LUT R227, R4, 0x3c, RZ, 0xfc, !PT ;  /* 0x0000003c04e37812 */ /* 0x000fe400078efcff */
[----:B------:R-:W-:Y:S01]  /*3b30*/  SEL R36, R25, RZ, !P2 ;  /* 0x000000ff19247207 */ /* 0x000fe20005000000 */
[----:B------:R-:W-:Y:S01]  /*3b40*/  LDGSTS.E [R24], desc[UR38][R120.64], P0 ;  /* 0x0000000078187fae */ /* 0x000fe200081a1026 */
[----:B------:R-:W-:-:S02]  /*3b50*/  ISETP.GE.AND P3, PT, R246, UR32, PT ;  /* 0x00000020f6007c0c */ /* 0x000fc4000bf66270 */
[----:B------:R-:W-:Y:S01]  /*3b60*/  ISETP.GE.AND P2, PT, R227, UR32, PT ;  /* 0x00000020e3007c0c */ /* 0x000fe2000bf46270 */
[----:B------:R-:W-:Y:S01]  /*3b70*/  LDGSTS.E [R24+0x8], desc[UR38][R118.64], P4 ;  /* 0x0000800076187fae */ /* 0x000fe2000a1a1026 */
[----:B------:R-:W-:Y:S02]  /*3b80*/  ISETP.NE.U32.AND P0, PT, R36, RZ, PT ;  /* 0x000000ff2400720c */ /* 0x000fe40003f05070 */
[----:B------:R-:W-:Y:S01]  /*3b90*/  SEL R36, R25, RZ, !P3 ;  /* 0x000000ff19247207 */ /* 0x000fe20005800000 */
[----:B------:R1:W-:Y:S01]  /*3ba0*/  LDGSTS.E [R24+0x2000], desc[UR38][R86.64], P6 ;  /* 0x0200000056187fae */ /* 0x0003e2000b1a1026 */
[----:B------:R-:W-:Y:S02]  /*3bb0*/  ISETP.GE.AND P3, PT, R243, UR32, PT ;  /* 0x00000020f3007c0c */ /* 0x000fe4000bf66270 */
[----:B------:R-:W-:Y:S01]  /*3bc0*/  SEL R37, R25, RZ, !P2 ;  /* 0x000000ff19257207 */ /* 0x000fe20005000000 */
[----:B------:R2:W-:Y:S01]  /*3bd0*/  LDGSTS.E [R24+0x2008], desc[UR38][R82.64], P5 ;  /* 0x0200800052187fae */ /* 0x0005e2000a9a1026 */
[----:B------:R-:W-:Y:S01]  /*3be0*/  ISETP.GE.AND P4, PT, R73, UR32, PT ;  /* 0x0000002049007c0c */ /* 0x000fe2000bf86270 */
[----:B------:R-:W-:Y:S01]  /*3bf0*/  IMAD.U32 R73, RZ, RZ, UR15 ;  /* 0x0000000fff497e24 */ /* 0x000fe2000f8e00ff */
[----:B------:R-:W-:-:S02]  /*3c00*/  ISETP.NE.U32.AND P2, PT, R36, RZ, PT ;  /* 0x000000ff2400720c */ /* 0x000fc40003f45070 */
[C---:B------:R-:W-:Y:S02]  /*3c10*/  SEL R36, R25.reuse, RZ, !P3 ;  /* 0x000000ff19247207 */ /* 0x040fe40005800000 */
[----:B------:R-:W-:Y:S01]  /*3c20*/  SEL R25, R25, RZ, !P4 ;  /* 0x000000ff19197207 */ /* 0x000fe20006000000 */
[----:B-1----:R-:W-:Y:S01]  /*3c30*/  IMAD.WIDE R86, R65, 0x4, R86 ;  /* 0x0000000441567825 */ /* 0x002fe200078e0256 */
[----:B------:R-:W-:Y:S02]  /*3c40*/  ISETP.NE.U32.AND P3, PT, R37, RZ, PT ;  /* 0x000000ff2500720c */ /* 0x000fe40003f65070 */
[----:B------:R-:W-:Y:S01]  /*3c50*/  LOP3.LUT R59, R3, 0x70, RZ, 0x3c, !PT ;  /* 0x00000070033b7812 */ /* 0x000fe200078e3cff */
[----:B--2---:R-:W-:Y:S01]  /*3c60*/  IMAD.WIDE R82, R65, 0x4, R82 ;  /* 0x0000000441527825 */ /* 0x004fe200078e0252 */
[----:B------:R-:W-:Y:S02]  /*3c70*/  ISETP.NE.U32.AND P6, PT, R36, RZ, PT ;  /* 0x000000ff2400720c */ /* 0x000fe40003fc5070 */
[----:B------:R-:W-:Y:S01]  /*3c80*/  ISETP.NE.U32.AND P4, PT, R25, RZ, PT ;  /* 0x000000ff1900720c */ /* 0x000fe20003f85070 */
[----:B------:R-:W-:Y:S01]  /*3c90*/  VIADD R25, R59, UR29 ;  /* 0x0000001d3b197c36 */ /* 0x000fe20008000000 */
[----:B------:R-:W-:-:S02]  /*3ca0*/  LOP3.LUT R36, R2, 0x20, RZ, 0x3c, !PT ;  /* 0x0000002002247812 */ /* 0x000fc400078e3cff */
[C---:B------:R-:W-:Y:S02]  /*3cb0*/  LOP3.LUT R59, R2.reuse, 0x40, RZ, 0x3c, !PT ;  /* 0x00000040023b7812 */ /* 0x040fe400078e3cff */
[----:B------:R-:W-:Y:S01]  /*3cc0*/  LDGSTS.E [R25], desc[UR38][R116.64], P0 ;  /* 0x0000000074197fae */ /* 0x000fe200081a1026 */
[----:B------:R-:W-:-:S03]  /*3cd0*/  LOP3.LUT R72, R2, 0x60, RZ, 0x3c, !PT ;  /* 0x0000006002487812 */ /* 0x000fc600078e3cff */
[----:B------:R-:W-:Y:S04]  /*3ce0*/  LDGSTS.E [R25+0x8], desc[UR38][R114.64], P2 ;  /* 0x0000800072197fae */ /* 0x000fe800091a1026 */
[----:B------:R1:W-:Y:S04]  /*3cf0*/  LDGSTS.E [R25+0x2000], desc[UR38][R78.64], P3 ;  /* 0x020000004e197fae */ /* 0x0003e800099a1026 */
[----:B------:R2:W-:Y:S04]  /*3d00*/  LDGSTS.E [R25+0x2008], desc[UR38][R74.64], P6 ;  /* 0x020080004a197fae */ /* 0x0005e8000b1a1026 */
[----:B------:R-:W0:Y:S04]  /*3d10*/  LDGDEPBAR ;  /* 0x00000000000079af */ /* 0x000e280000000000 */
[----:B------:R3:W-:Y:S01]  /*3d20*/  LDGSTS.E [R222+0xc000], desc[UR38][R26.64], P4 ;  /* 0x0c0000001ade7fae */ /* 0x0007e2000a1a1026 */
[----:B-1----:R-:W-:-:S04]  /*3d30*/  IMAD.WIDE R78, R65, 0x4, R78 ;  /* 0x00000004414e7825 */ /* 0x002fc800078e024e */
[----:B--2---:R-:W-:-:S04]  /*3d40*/  IMAD.WIDE R74, R64, 0x4, R74 ;  /* 0x00000004404a7825 */ /* 0x004fc800078e024a */
[----:B------:R-:W-:Y:S02]  /*3d50*/  IMAD.U32 R64, RZ, RZ, UR15 ;  /* 0x0000000fff407e24 */ /* 0x000fe4000f8e00ff */
[----:B------:R-:W-:Y:S02]  /*3d60*/  IMAD.U32 R65, RZ, RZ, UR15 ;  /* 0x0000000fff417e24 */ /* 0x000fe4000f8e00ff */
[----:B---3--:R-:W-:Y:S02]  /*3d70*/  IMAD R27, R28, UR9, RZ ;  /* 0x000000091c1b7c24 */ /* 0x008fe4000f8e02ff */
[----:B------:R-:W-:Y:S02]  /*3d80*/  IMAD R28, R29, UR9, RZ ;  /* 0x000000091d1c7c24 */ /* 0x000fe4000f8e02ff */
[----:B------:R-:W-:Y:S02]  /*3d90*/  IMAD R29, R30, UR9, RZ ;  /* 0x000000091e1d7c24 */ /* 0x000fe4000f8e02ff */
[----:B------:R-:W-:Y:S01]  /*3da0*/  IMAD R30, R31, UR9, RZ ;  /* 0x000000091f1e7c24 */ /* 0x000fe2000f8e02ff */
[-C--:B------:R-:W-:Y:S01]  /*3db0*/  LEA R180, P6, R28, R56.reuse, 0x2 ;  /* 0x000000381cb47211 */ /* 0x080fe200078c10ff */
[----:B------:R-:W-:Y:S01]  /*3dc0*/  VIADD R26, R36, UR29 ;  /* 0x0000001d241a7c36 */ /* 0x000fe20008000000 */
[-C--:B------:R-:W-:Y:S01]  /*3dd0*/  LEA R36, P2, R27, R56.reuse, 0x2 ;  /* 0x000000381b247211 */ /* 0x080fe200078410ff */
[----:B------:R-:W-:Y:S01]  /*3de0*/  IMAD R31, R32, UR9, RZ ;  /* 0x00000009201f7c24 */ /* 0x000fe2000f8e02ff */
[-C--:B------:R-:W-:Y:S01]  /*3df0*/  LEA R172, P5, R29, R56.reuse, 0x2 ;  /* 0x000000381dac7211 */ /* 0x080fe200078a10ff */
[----:B------:R-:W-:Y:S01]  /*3e00*/  IMAD R32, R33, UR9, RZ ;  /* 0x0000000921207c24 */ /* 0x000fe2000f8e02ff */
[-C--:B------:R-:W-:Y:S01]  /*3e10*/  LEA R164, P0, R30, R56.reuse, 0x2 ;  /* 0x000000381ea47211 */ /* 0x080fe200078010ff */
[----:B------:R-:W-:Y:S01]  /*3e20*/  IMAD R33, R34, UR9, RZ ;  /* 0x0000000922217c24 */ /* 0x000fe2000f8e02ff */
[-C--:B------:R-:W-:Y:S01]  /*3e30*/  LEA R156, P3, R31, R56.reuse, 0x2 ;  /* 0x000000381f9c7211 */ /* 0x080fe200078610ff */
[----:B------:R-:W-:Y:S01]  /*3e40*/  IMAD R34, R35, UR9, RZ ;  /* 0x0000000923227c24 */ /* 0x000fe2000f8e02ff */
[----:B------:R-:W-:Y:S01]  /*3e50*/  LEA.HI.X.SX32 R37, R27, R57, 0x2, P2 ;  /* 0x000000391b257211 */ /* 0x000fe200010f16ff */
[----:B------:R-:W-:Y:S01]  /*3e60*/  VIADD R35, R59, UR29 ;  /* 0x0000001d3b237c36 */ /* 0x000fe20008000000 */
[----:B------:R-:W-:-:S02]  /*3e70*/  LEA R84, P2, R32, R56, 0x2 ;  /* 0x0000003820547211 */ /* 0x000fc400078410ff */
[-C--:B------:R-:W-:Y:S01]  /*3e80*/  LEA.HI.X.SX32 R181, R28, R57.reuse, 0x2, P6 ;  /* 0x000000391cb57211 */ /* 0x080fe200030f16ff */
[----:B------:R-:W-:Y:S01]  /*3e90*/  IMAD.WIDE R186, R187, 0x4, R36 ;  /* 0x00000004bbba7825 */ /* 0x000fe200078e0224 */
[-C--:B------:R-:W-:Y:S02]  /*3ea0*/  LEA R70, P6, R33, R56.reuse, 0x2 ;  /* 0x0000003821467211 */ /* 0x080fe400078c10ff */
[-C--:B------:R-:W-:Y:S01]  /*3eb0*/  LEA.HI.X.SX32 R173, R29, R57.reuse, 0x2, P5 ;  /* 0x000000391dad7211 */ /* 0x080fe200028f16ff */
[----:B------:R-:W-:Y:S01]  /*3ec0*/  LDGSTS.E [R222+0xc400], desc[UR38][R180.64], P4 ;  /* 0x0c400000b4de7fae */ /* 0x000fe2000a1a1026 */
[----:B------:R-:W-:Y:S02]  /*3ed0*/  LEA R62, P5, R34, R56, 0x2 ;  /* 0x00000038223e7211 */ /* 0x000fe400078a10ff */
[-C--:B------:R-:W-:Y:S01]  /*3ee0*/  LEA.HI.X.SX32 R165, R30, R57.reuse, 0x2, P0 ;  /* 0x000000391ea57211 */ /* 0x080fe200000f16ff */
[----:B------:R-:W-:Y:S01]  /*3ef0*/  LDGSTS.E [R222+0xc800], desc[UR38][R172.64], P4 ;  /* 0x0c800000acde7fae */ /* 0x000fe2000a1a1026 */
[----:B------:R-:W-:-:S02]  /*3f00*/  LEA.HI.X.SX32 R157, R31, R57, 0x2, P3 ;  /* 0x000000391f9d7211 */ /* 0x000fc400018f16ff */
[-C--:B------:R-:W-:Y:S01]  /*3f10*/  LEA.HI.X.SX32 R85, R32, R57.reuse, 0x2, P2 ;  /* 0x0000003920557211 */ /* 0x080fe200010f16ff */
[----:B------:R-:W-:Y:S01]  /*3f20*/  LDGSTS.E [R222+0xcc00], desc[UR38][R164.64], P4 ;  /* 0x0cc00000a4de7fae */ /* 0x000fe2000a1a1026 */
[-C--:B------:R-:W-:Y:S02]  /*3f30*/  LEA.HI.X.SX32 R71, R33, R57.reuse, 0x2, P6 ;  /* 0x0000003921477211 */ /* 0x080fe400030f16ff */
[----:B------:R-:W-:Y:S01]  /*3f40*/  LEA.HI.X.SX32 R63, R34, R57, 0x2, P5 ;  /* 0x00000039223f7211 */ /* 0x000fe200028f16ff */
[----:B------:R-:W-:Y:S04]  /*3f50*/  LDGSTS.E [R222+0xd000], desc[UR38][R156.64], P4 ;  /* 0x0d0000009cde7fae */ /* 0x000fe8000a1a1026 */
[----:B------:R-:W-:Y:S04]  /*3f60*/  LDGSTS.E [R222+0xd400], desc[UR38][R84.64], P4 ;  /* 0x0d40000054de7fae */ /* 0x000fe8000a1a1026 */
[----:B------:R1:W-:Y:S04]  /*3f70*/  LDGSTS.E [R222+0xd800], desc[UR38][R70.64], P4 ;  /* 0x0d80000046de7fae */ /* 0x0003e8000a1a1026 */
[----:B------:R2:W-:Y:S04]  /*3f80*/  LDGSTS.E [R222+0xdc00], desc[UR38][R62.64], P4 ;  /* 0x0dc000003ede7fae */ /* 0x0005e8000a1a1026 */
[----:B------:R3:W-:Y:S01]  /*3f90*/  LDGSTS.E [R26+0xc100], desc[UR38][R36.64], P4 ;  /* 0x0c100000241a7fae */ /* 0x0007e2000a1a1026 */
[----:B-1----:R-:W-:-:S04]  /*3fa0*/  IMAD.WIDE R70, R64, 0x4, R70 ;  /* 0x0000000440467825 */ /* 0x002fc800078e0246 */
[----:B--2---:R-:W-:-:S04]  /*3fb0*/  IMAD.WIDE R62, R250, 0x4, R62 ;  /* 0x00000004fa3e7825 */ /* 0x004fc800078e023e */
[----:B---3--:R-:W-:Y:S02]  /*3fc0*/  IMAD R36, R38, UR9, RZ ;  /* 0x0000000926247c24 */ /* 0x008fe4000f8e02ff */
[----:B------:R-:W-:Y:S02]  /*3fd0*/  IMAD R37, R39, UR9, RZ ;  /* 0x0000000927257c24 */ /* 0x000fe4000f8e02ff */
[----:B------:R-:W-:Y:S02]  /*3fe0*/  IMAD R38, R40, UR9, RZ ;  /* 0x0000000928267c24 */ /* 0x000fe4000f8e02ff */
[----:B------:R-:W-:Y:S01]  /*3ff0*/  IMAD R39, R41, UR9, RZ ;  /* 0x0000000929277c24 */ /* 0x000fe2000f8e02ff */
        /* <DEDUP_REMOVED lines=8> */
[----:B------:R-:W-:-:S02]  /*4080*/  LEA R154, P3, R40, R56, 0x2 ;  /* 0x00000038289a7211 */ /* 0x000fc400078610ff */
[-C--:B------:R-:W-:Y:S02]  /*4090*/  LEA.HI.X.SX32 R45, R36, R57.reuse, 0x2, P2 ;  /* 0x00000039242d7211 */ /* 0x080fe400010f16ff */
[-C--:B------:R-:W-:Y:S02]  /*40a0*/  LEA R80, P2, R41, R56.reuse, 0x2 ;  /* 0x0000003829507211 */ /* 0x080fe400078410ff */
[-C--:B------:R-:W-:Y:S01]  /*40b0*/  LEA.HI.X.SX32 R179, R37, R57.reuse, 0x2, P6 ;  /* 0x0000003925b37211 */ /* 0x080fe200030f16ff */
[----:B------:R-:W-:Y:S01]  /*40c0*/  IMAD.WIDE R184, R185, 0x4, R44 ;  /* 0x00000004b9b87825 */ /* 0x000fe200078e022c */
[-C--:B------:R-:W-:Y:S02]  /*40d0*/  LEA R68, P6, R42, R56.reuse, 0x2 ;  /* 0x000000382a447211 */ /* 0x080fe400078c10ff */
[----:B------:R-:W-:Y:S01]  /*40e0*/  LEA.HI.X.SX32 R171, R38, R57, 0x2, P5 ;  /* 0x0000003926ab7211 */ /* 0x000fe200028f16ff */
[----:B------:R1:W-:Y:S01]  /*40f0*/  LDGSTS.E [R26+0xc500], desc[UR38][R178.64], P4 ;  /* 0x0c500000b21a7fae */ /* 0x0003e2000a1a1026 */
[----:B------:R-:W-:-:S02]  /*4100*/  LEA R60, P5, R43, R56, 0x2 ;  /* 0x000000382b3c7211 */ /* 0x000fc400078a10ff */
[-C--:B------:R-:W-:Y:S01]  /*4110*/  LEA.HI.X.SX32 R163, R39, R57.reuse, 0x2, P0 ;  /* 0x0000003927a37211 */ /* 0x080fe200000f16ff */
[----:B------:R2:W-:Y:S01]  /*4120*/  LDGSTS.E [R26+0xc900], desc[UR38][R170.64], P4 ;  /* 0x0c900000aa1a7fae */ /* 0x0005e2000a1a1026 */
[-C--:B------:R-:W-:Y:S02]  /*4130*/  LEA.HI.X.SX32 R155, R40, R57.reuse, 0x2, P3 ;  /* 0x00000039289b7211 */ /* 0x080fe400018f16ff */
[-C--:B------:R-:W-:Y:S01]  /*4140*/  LEA.HI.X.SX32 R81, R41, R57.reuse, 0x2, P2 ;  /* 0x0000003929517211 */ /* 0x080fe200010f16ff */
[----:B------:R3:W-:Y:S01]  /*4150*/  LDGSTS.E [R26+0xcd00], desc[UR38][R162.64], P4 ;  /* 0x0cd00000a21a7fae */ /* 0x0007e2000a1a1026 */
[-C--:B------:R-:W-:Y:S02]  /*4160*/  LEA.HI.X.SX32 R69, R42, R57.reuse, 0x2, P6 ;  /* 0x000000392a457211 */ /* 0x080fe400030f16ff */
[-C--:B------:R-:W-:Y:S01]  /*4170*/  LEA.HI.X.SX32 R61, R43, R57.reuse, 0x2, P5 ;  /* 0x000000392b3d7211 */ /* 0x080fe200028f16ff */
[----:B------:R4:W-:Y:S01]  /*4180*/  LDGSTS.E [R26+0xd100], desc[UR38][R154.64], P4 ;  /* 0x0d1000009a1a7fae */ /* 0x0009e2000a1a1026 */
[-C--:B------:R-:W-:Y:S01]  /*4190*/  LEA R168, P2, R46, R56.reuse, 0x2 ;  /* 0x000000382ea87211 */ /* 0x080fe200078410ff */
[----:B-1----:R-:W-:Y:S01]  /*41a0*/  IMAD.WIDE R178, R73, 0x4, R178 ;  /* 0x0000000449b27825 */ /* 0x002fe200078e02b2 */
[-C--:B------:R-:W-:Y:S01]  /*41b0*/  LEA R160, P3, R47, R56.reuse, 0x2 ;  /* 0x000000382fa07211 */ /* 0x080fe200078610ff */
[----:B------:R-:W-:Y:S01]  /*41c0*/  LDGSTS.E [R26+0xd500], desc[UR38][R80.64], P4 ;  /* 0x0d500000501a7fae */ /* 0x000fe2000a1a1026 */
[----:B------:R-:W-:Y:S01]  /*41d0*/  LEA R152, P5, R48, R56, 0x2 ;  /* 0x0000003830987211 */ /* 0x000fe200078a10ff */
[----:B--2---:R-:W-:Y:S01]  /*41e0*/  IMAD.WIDE R170, R73, 0x4, R170 ;  /* 0x0000000449aa7825 */ /* 0x004fe200078e02aa */
[-C--:B------:R-:W-:Y:S01]  /*41f0*/  LEA.HI.X.SX32 R169, R46, R57.reuse, 0x2, P2 ;  /* 0x000000392ea97211 */ /* 0x080fe200010f16ff */
[----:B------:R1:W-:Y:S01]  /*4200*/  LDGSTS.E [R26+0xd900], desc[UR38][R68.64], P4 ;  /* 0x0d900000441a7fae */ /* 0x0003e2000a1a1026 */
[-C--:B------:R-:W-:Y:S01]  /*4210*/  LEA.HI.X.SX32 R161, R47, R57.reuse, 0x2, P3 ;  /* 0x000000392fa17211 */ /* 0x080fe200018f16ff */
[C---:B---3--:R-:W-:Y:S01]  /*4220*/  IMAD.WIDE R162, R73.reuse, 0x4, R162 ;  /* 0x0000000449a27825 */ /* 0x048fe200078e02a2 */
[----:B------:R-:W-:Y:S01]  /*4230*/  LEA.HI.X.SX32 R153, R48, R57, 0x2, P5 ;  /* 0x0000003930997211 */ /* 0x000fe200028f16ff */
[----:B------:R2:W-:Y:S01]  /*4240*/  LDGSTS.E [R26+0xdd00], desc[UR38][R60.64], P4 ;  /* 0x0dd000003c1a7fae */ /* 0x0005e2000a1a1026 */
[----:B------:R-:W-:Y:S01]  /*4250*/  PLOP3.LUT P3, PT, PT, PT, UP1, 0x80, 0x8 ;  /* 0x000000000008781c */ /* 0x000fe20003f6f018 */
[----:B----4-:R-:W-:Y:S01]  /*4260*/  IMAD.WIDE R154, R73, 0x4, R154 ;  /* 0x00000004499a7825 */ /* 0x010fe200078e029a */
[----:B------:R-:W-:Y:S01]  /*4270*/  PLOP3.LUT P5, PT, PT, PT, UP1, 0x80, 0x8 ;  /* 0x000000000008781c */ /* 0x000fe20003faf018 */
[----:B------:R3:W-:Y:S02]  /*4280*/  LDGSTS.E [R35+0xc200], desc[UR38][R44.64], P4 ;  /* 0x0c2000002c237fae */ /* 0x0007e4000a1a1026 */
[----:B-1----:R-:W-:-:S04]  /*4290*/  IMAD.WIDE R68, R64, 0x4, R68 ;  /* 0x0000000440447825 */ /* 0x002fc800078e0244 */
[----:B--2---:R-:W-:-:S04]  /*42a0*/  IMAD.WIDE R60, R250, 0x4, R60 ;  /* 0x00000004fa3c7825 */ /* 0x004fc800078e023c */
[----:B---3--:R-:W-:Y:S02]  /*42b0*/  IMAD R45, R52, UR9, RZ ;  /* 0x00000009342d7c24 */ /* 0x008fe4000f8e02ff */
[----:B------:R-:W-:Y:S01]  /*42c0*/  IMAD R44, R58, UR9, RZ ;  /* 0x000000093a2c7c24 */ /* 0x000fe2000f8e02ff */
[-C--:B------:R-:W-:Y:S01]  /*42d0*/  LEA R58, P2, R51, R56.reuse, 0x2 ;  /* 0x00000038333a7211 */ /* 0x080fe200078410ff */
[----:B------:R-:W-:Y:S01]  /*42e0*/  VIADD R52, R72, UR29 ;  /* 0x0000001d48347c36 */ /* 0x000fe20008000000 */
[CC--:B------:R-:W-:Y:S01]  /*42f0*/  LEA R176, P0, R45.reuse, R56.reuse, 0x2 ;  /* 0x000000382db07211 */ /* 0x0c0fe200078010ff */
[----:B------:R-:W-:Y:S01]  /*4300*/  IMAD.U32 R72, RZ, RZ, UR15 ;  /* 0x0000000fff487e24 */ /* 0x000fe2000f8e00ff */
[-C--:B------:R-:W-:Y:S02]  /*4310*/  LEA R182, P6, R44, R56.reuse, 0x2 ;  /* 0x000000382cb67211 */ /* 0x080fe400078c10ff */
[----:B------:R-:W-:Y:S01]  /*4320*/  LEA.HI.X.SX32 R177, R45, R57, 0x2, P0 ;  /* 0x000000392db17211 */ /* 0x000fe200000f16ff */
[----:B------:R-:W-:Y:S01]  /*4330*/  IMAD.WIDE R180, R72, 0x4, R180 ;  /* 0x0000000448b47825 */ /* 0x000fe200078e02b4 */
[----:B------:R-:W-:-:S02]  /*4340*/  LEA R66, P0, R50, R56, 0x2 ;  /* 0x0000003832427211 */ /* 0x000fc400078010ff */
[-C--:B------:R-:W-:Y:S01]  /*4350*/  LEA.HI.X.SX32 R183, R44, R57.reuse, 0x2, P6 ;  /* 0x000000392cb77211 */ /* 0x080fe200030f16ff */
[----:B------:R1:W-:Y:S01]  /*4360*/  LDGSTS.E [R35+0xc600], desc[UR38][R176.64], P4 ;  /* 0x0c600000b0237fae */ /* 0x0003e2000a1a1026 */
[-C--:B------:R-:W-:Y:S01]  /*4370*/  LEA.HI.X.SX32 R67, R50, R57.reuse, 0x2, P0 ;  /* 0x0000003932437211 */ /* 0x080fe200000f16ff */
[C---:B------:R-:W-:Y:S01]  /*4380*/  IMAD.WIDE R172, R72.reuse, 0x4, R172 ;  /* 0x0000000448ac7825 */ /* 0x040fe200078e02ac */
[-C--:B------:R-:W-:Y:S01]  /*4390*/  LEA R174, P0, R53, R56.reuse, 0x2 ;  /* 0x0000003835ae7211 */ /* 0x080fe200078010ff */
[----:B------:R2:W-:Y:S01]  /*43a0*/  LDGSTS.E [R35+0xca00], desc[UR38][R168.64], P4 ;  /* 0x0ca00000a8237fae */ /* 0x0005e2000a1a1026 */
[-C--:B------:R-:W-:Y:S01]  /*43b0*/  LEA R76, P6, R49, R56.reuse, 0x2 ;  /* 0x00000038314c7211 */ /* 0x080fe200078c10ff */
[----:B------:R-:W-:Y:S01]  /*43c0*/  IMAD.WIDE R164, R72, 0x4, R164 ;  /* 0x0000000448a47825 */ /* 0x000fe200078e02a4 */
[-C--:B------:R-:W-:Y:S01]  /*43d0*/  LEA.HI.X.SX32 R175, R53, R57.reuse, 0x2, P0 ;  /* 0x0000003935af7211 */ /* 0x080fe200000f16ff */
[----:B------:R3:W-:Y:S01]  /*43e0*/  LDGSTS.E [R35+0xce00], desc[UR38][R160.64], P4 ;  /* 0x0ce00000a0237fae */ /* 0x0007e2000a1a1026 */
[-C--:B------:R-:W-:Y:S01]  /*43f0*/  LEA R166, P0, R54, R56.reuse, 0x2 ;  /* 0x0000003836a67211 */ /* 0x080fe200078010ff */
[----:B------:R-:W-:Y:S01]  /*4400*/  IMAD.WIDE R156, R72, 0x4, R156 ;  /* 0x00000004489c7825 */ /* 0x000fe200078e029c */
[-C--:B------:R-:W-:Y:S01]  /*4410*/  LEA.HI.X.SX32 R77, R49, R57.reuse, 0x2, P6 ;  /* 0x00000039314d7211 */ /* 0x080fe200030f16ff */
[----:B------:R4:W-:Y:S01]  /*4420*/  LDGSTS.E [R35+0xd200], desc[UR38][R152.64], P4 ;  /* 0x0d20000098237fae */ /* 0x0009e2000a1a1026 */
[-C--:B------:R-:W-:Y:S01]  /*4430*/  LEA.HI.X.SX32 R167, R54, R57.reuse, 0x2, P0 ;  /* 0x0000003936a77211 */ /* 0x080fe200000f16ff */
[C---:B-1----:R-:W-:Y:S01]  /*4440*/  IMAD.WIDE R176, R72.reuse, 0x4, R176 ;  /* 0x0000000448b07825 */ /* 0x042fe200078e02b0 */
[-C--:B------:R-:W-:Y:S01]  /*4450*/  LEA R158, P0, R55, R56.reuse, 0x2 ;  /* 0x00000038379e7211 */ /* 0x080fe200078010ff */
[----:B------:R-:W-:Y:S01]  /*4460*/  LDGSTS.E [R35+0xd600], desc[UR38][R76.64], P4 ;  /* 0x0d6000004c237fae */ /* 0x000fe2000a1a1026 */
[-C--:B------:R-:W-:Y:S01]  /*4470*/  LEA.HI.X.SX32 R59, R51, R57.reuse, 0x2, P2 ;  /* 0x00000039333b7211 */ /* 0x080fe200010f16ff */
[----:B--2---:R-:W-:Y:S01]  /*4480*/  IMAD.WIDE R168, R72, 0x4, R168 ;  /* 0x0000000448a87825 */ /* 0x004fe200078e02a8 */
[-C--:B------:R-:W-:Y:S01]  /*4490*/  LEA.HI.X.SX32 R159, R55, R57.reuse, 0x2, P0 ;  /* 0x00000039379f7211 */ /* 0x080fe200000f16ff */
[----:B------:R1:W-:Y:S01]  /*44a0*/  LDGSTS.E [R35+0xda00], desc[UR38][R66.64], P4 ;  /* 0x0da0000042237fae */ /* 0x0003e2000a1a1026 */
[----:B------:R-:W-:Y:S01]  /*44b0*/  LEA R88, P0, R140, R56, 0x2 ;  /* 0x000000388c587211 */ /* 0x000fe200078010ff */
[----:B---3--:R-:W-:Y:S01]  /*44c0*/  IMAD.WIDE R160, R72, 0x4, R160 ;  /* 0x0000000448a07825 */ /* 0x008fe200078e02a0 */
[----:B------:R-:W-:Y:S01]  /*44d0*/  PLOP3.LUT P2, PT, PT, PT, UP1, 0x80, 0x8 ;  /* 0x000000000008781c */ /* 0x000fe20003f4f018 */
[----:B------:R-:W-:Y:S01]  /*44e0*/  LDGSTS.E [R35+0xde00], desc[UR38][R58.64], P4 ;  /* 0x0de000003a237fae */ /* 0x000fe2000a1a1026 */
[----:B------:R-:W-:Y:S01]  /*44f0*/  LEA.HI.X.SX32 R89, R140, R57, 0x2, P0 ;  /* 0x000000398c597211 */ /* 0x000fe200000f16ff */
[----:B----4-:R-:W-:-:S02]  /*4500*/  IMAD.WIDE R152, R72, 0x4, R152 ;  /* 0x0000000448987825 */ /* 0x010fc400078e0298 */
[----:B------:R2:W-:Y:S02]  /*4510*/  LDGSTS.E [R52+0xc300], desc[UR38][R182.64], P4 ;  /* 0x0c300000b6347fae */ /* 0x0005e4000a1a1026 */
[----:B------:R-:W-:Y:S02]  /*4520*/  IMAD.U32 R72, RZ, RZ, UR14 ;  /* 0x0000000eff487e24 */ /* 0x000fe4000f8e00ff */
[----:B------:R3:W-:Y:S01]  /*4530*/  LDGSTS.E [R52+0xc700], desc[UR38][R174.64], P4 ;  /* 0x0c700000ae347fae */ /* 0x0007e2000a1a1026 */
[----:B-1----:R-:W-:-:S03]  /*4540*/  IMAD.WIDE R66, R64, 0x4, R66 ;  /* 0x0000000440427825 */ /* 0x002fc600078e0242 */
[----:B------:R1:W-:Y:S01]  /*4550*/  LDGSTS.E [R52+0xcb00], desc[UR38][R166.64], P4 ;  /* 0x0cb00000a6347fae */ /* 0x0003e2000a1a1026 */
[----:B------:R-:W-:-:S03]  /*4560*/  IMAD.WIDE R150, R72, 0x4, R150 ;  /* 0x0000000448967825 */ /* 0x000fc600078e0296 */
[----:B------:R4:W-:Y:S01]  /*4570*/  LDGSTS.E [R52+0xcf00], desc[UR38][R158.64], P4 ;  /* 0x0cf000009e347fae */ /* 0x0009e2000a1a1026 */
[----:B------:R-:W-:-:S03]  /*4580*/  IMAD.WIDE R138, R72, 0x4, R138 ;  /* 0x00000004488a7825 */ /* 0x000fc600078e028a */
[----:B------:R5:W-:Y:S01]  /*4590*/  LDGSTS.E [R52+0xd300], desc[UR38][R88.64], P4 ;  /* 0x0d30000058347fae */ /* 0x000be2000a1a1026 */
[----:B------:R-:W-:-:S04]  /*45a0*/  IMAD.WIDE R134, R72, 0x4, R134 ;  /* 0x0000000448867825 */ /* 0x000fc800078e0286 */
        /* <DEDUP_REMOVED lines=11> */
[----:B------:R-:W-:Y:S02]  /*4660*/  IMAD.U32 R72, RZ, RZ, UR15 ;  /* 0x0000000fff487e24 */ /* 0x000fe4000f8e00ff */
[----:B--2---:R-:W-:-:S04]  /*4670*/  IMAD.WIDE R182, R73, 0x4, R182 ;  /* 0x0000000449b67825 */ /* 0x004fc800078e02b6 */
[----:B---3--:R-:W-:-:S04]  /*4680*/  IMAD.WIDE R174, R73, 0x4, R174 ;  /* 0x0000000449ae7825 */ /* 0x008fc800078e02ae */
[----:B-1----:R-:W-:-:S04]  /*4690*/  IMAD.WIDE R166, R73, 0x4, R166 ;  /* 0x0000000449a67825 */ /* 0x002fc800078e02a6 */
[----:B----4-:R-:W-:-:S04]  /*46a0*/  IMAD.WIDE R158, R73, 0x4, R158 ;  /* 0x00000004499e7825 */ /* 0x010fc800078e029e */
[----:B------:R-:W-:Y:S02]  /*46b0*/  IMAD.U32 R73, RZ, RZ, UR14 ;  /* 0x0000000eff497e24 */ /* 0x000fe4000f8e00ff */
[----:B-----5:R-:W-:-:S04]  /*46c0*/  IMAD.WIDE R88, R72, 0x4, R88 ;  /* 0x0000000448587825 */ /* 0x020fc800078e0258 */
[----:B------:R-:W-:-:S04]  /*46d0*/  IMAD.WIDE R84, R72, 0x4, R84 ;  /* 0x0000000448547825 */ /* 0x000fc800078e0254 */
[----:B------:R-:W-:Y:S01]  /*46e0*/  IMAD.WIDE R80, R72, 0x4, R80 ;  /* 0x0000000448507825 */ /* 0x000fe200078e0250 */
[----:B------:R-:W-:-:S03]  /*46f0*/  LEA R72, P0, R200, R56, 0x2 ;  /* 0x00000038c8487211 */ /* 0x000fc600078010ff */
        /* <DEDUP_REMOVED lines=12> */
[----:B------:R-:W-:Y:S01]  /*47c0*/  IMAD.WIDE R96, R73, 0x4, R96 ;  /* 0x0000000449607825 */ /* 0x000fe200078e0260 */
[----:B------:R-:W-:-:S03]  /*47d0*/  LEA.HI.X.SX32 R73, R200, R57, 0x2, P0 ;  /* 0x00000039c8497211 */ /* 0x000fc600000f16ff */
[----:B------:R-:W-:Y:S02]  /*47e0*/  IMAD.WIDE R76, R65, 0x4, R76 ;  /* 0x00000004414c7825 */ /* 0x000fe400078e024c */
[----:B------:R1:W-:Y:S02]  /*47f0*/  LDGSTS.E [R52+0xd700], desc[UR38][R72.64], P4 ;  /* 0x0d70000048347fae */ /* 0x0003e4000a1a1026 */
[----:B------:R-:W-:-:S04]  /*4800*/  IMAD.WIDE R58, R250, 0x4, R58 ;  /* 0x00000004fa3a7825 */ /* 0x000fc800078e023a */
[----:B-1----:R-:W-:Y:S01]  /*4810*/  IMAD.WIDE R72, R64, 0x4, R72 ;  /* 0x0000000440487825 */ /* 0x002fe200078e0248 */
[----:B------:R-:W-:-:S04]  /*4820*/  LEA R64, P0, R199, R56, 0x2 ;  /* 0x00000038c7407211 */ /* 0x000fc800078010ff */
[----:B------:R-:W-:Y:S02]  /*4830*/  LEA.HI.X.SX32 R65, R199, R57, 0x2, P0 ;  /* 0x00000039c7417211 */ /* 0x000fe400000f16ff */
[----:B------:R-:W-:-:S03]  /*4840*/  ISETP.GE.AND P0, PT, R4, UR4, PT ;  /* 0x0000000404007c0c */ /* 0x000fc6000bf06270 */
[----:B------:R1:W-:Y:S02]  /*4850*/  LDGSTS.E [R52+0xdb00], desc[UR38][R64.64], P4 ;  /* 0x0db0000040347fae */ /* 0x0003e4000a1a1026 */
[----:B-1----:R-:W-:Y:S01]  /*4860*/  IMAD.WIDE R64, R250, 0x4, R64 ;  /* 0x00000004fa407825 */ /* 0x002fe200078e0240 */
[----:B------:R-:W-:Y:S02]  /*4870*/  SEL R250, RZ, 0x4, P0 ;  /* 0x00000004fffa7807 */ /* 0x000fe40000000000 */
[----:B------:R-:W-:Y:S02]  /*4880*/  ISETP.GE.AND P0, PT, R244, UR4, PT ;  /* 0x00000004f4007c0c */ /* 0x000fe4000bf06270 */
[----:B------:R-:W-:Y:S02]  /*4890*/  SEL R250, R250, RZ, P2 ;  /* 0x000000fffafa7207 */ /* 0x000fe40001000000 */
[----:B------:R-:W-:Y:S02]  /*48a0*/  PLOP3.LUT P2, PT, PT, PT, UP1, 0x80, 0x8 ;  /* 0x000000000008781c */ /* 0x000fe40003f4f018 */
[----:B------:R-:W-:-:S02]  /*48b0*/  ISETP.NE.U32.AND P6, PT, R250, RZ, PT ;  /* 0x000000fffa00720c */ /* 0x000fc40003fc5070 */
[----:B------:R-:W-:Y:S02]  /*48c0*/  SEL R250, RZ, 0x4, P0 ;  /* 0x00000004fffa7807 */ /* 0x000fe40000000000 */
[----:B------:R-:W-:Y:S02]  /*48d0*/  ISETP.GE.AND P0, PT, R226, UR4, PT ;  /* 0x00000004e2007c0c */ /* 0x000fe4000bf06270 */
[----:B------:R-:W-:-:S04]  /*48e0*/  SEL R250, R250, RZ, P2 ;  /* 0x000000fffafa7207 */ /* 0x000fc80001000000 */
[----:B------:R-:W-:Y:S02]  /*48f0*/  ISETP.NE.U32.AND P2, PT, R250, RZ, PT ;  /* 0x000000fffa00720c */ /* 0x000fe40003f45070 */
[----:B------:R-:W-:-:S04]  /*4900*/  SEL R250, RZ, 0x4, P0 ;  /* 0x00000004fffa7807 */ /* 0x000fc80000000000 */
[----:B------:R-:W-:Y:S02]  /*4910*/  SEL R250, R250, RZ, P3 ;  /* 0x000000fffafa7207 */ /* 0x000fe40001800000 */
[----:B------:R-:W-:Y:S02]  /*4920*/  ISETP.GE.AND P3, PT, R225, UR4, PT ;  /* 0x00000004e1007c0c */ /* 0x000fe4000bf66270 */
[----:B------:R-:W-:Y:S02]  /*4930*/  ISETP.NE.U32.AND P0, PT, R250, RZ, PT ;  /* 0x000000fffa00720c */ /* 0x000fe40003f05070 */
[----:B------:R-:W-:Y:S02]  /*4940*/  SEL R250, RZ, 0x4, P3 ;  /* 0x00000004fffa7807 */ /* 0x000fe40001800000 */
[----:B------:R-:W-:Y:S02]  /*4950*/  LEA R56, P3, R205, R56, 0x2 ;  /* 0x00000038cd387211 */ /* 0x000fe400078610ff */
[----:B------:R-:W-:-:S02]  /*4960*/  SEL R250, R250, RZ, P5 ;  /* 0x000000fffafa7207 */ /* 0x000fc40002800000 */
[----:B------:R-:W-:Y:S02]  /*4970*/  LEA.HI.X.SX32 R57, R205, R57, 0x2, P3 ;  /* 0x00000039cd397211 */ /* 0x000fe400018f16ff */
[----:B------:R-:W-:Y:S02]  /*4980*/  ISETP.GE.AND P3, PT, R242, UR4, PT ;  /* 0x00000004f2007c0c */ /* 0x000fe4000bf66270 */
[----:B------:R-:W-:Y:S01]  /*4990*/  ISETP.NE.U32.AND P5, PT, R250, RZ, PT ;  /* 0x000000fffa00720c */ /* 0x000fe20003fa5070 */
[----:B------:R1:W-:Y:S01]  /*49a0*/  LDGSTS.E [R52+0xdf00], desc[UR38][R56.64], P4 ;  /* 0x0df0000038347fae */ /* 0x0003e2000a1a1026 */
[----:B------:R-:W-:Y:S02]  /*49b0*/  SEL R250, RZ, 0x4, P3 ;  /* 0x00000004fffa7807 */ /* 0x000fe40001800000 */
[----:B------:R-:W-:Y:S01]  /*49c0*/  PLOP3.LUT P3, PT, PT, PT, UP1, 0x80, 0x8 ;  /* 0x000000000008781c */ /* 0x000fe20003f6f018 */
[----:B------:R-:W0:Y:S01]  /*49d0*/  LDGDEPBAR ;  /* 0x00000000000079af */ /* 0x000e220000000000 */
[----:B------:R-:W-:Y:S02]  /*49e0*/  BAR.SYNC.DEFER_BLOCKING 0x0 ;  /* 0x0000000000007b1d */ /* 0x000fe40000010000 */
[----:B------:R-:W-:-:S02]  /*49f0*/  SEL R250, R250, RZ, P3 ;  /* 0x000000fffafa7207 */ /* 0x000fc40001800000 */
[----:B------:R-:W-:Y:S02]  /*4a00*/  ISETP.GE.AND P4, PT, R241, UR4, PT ;  /* 0x00000004f1007c0c */ /* 0x000fe4000bf86270 */
[----:B------:R-:W-:Y:S02]  /*4a10*/  ISETP.NE.U32.AND P3, PT, R250, RZ, PT ;  /* 0x000000fffa00720c */ /* 0x000fe40003f65070 */
[----:B------:R-:W-:Y:S02]  /*4a20*/  SEL R250, RZ, 0x4, P4 ;  /* 0x00000004fffa7807 */ /* 0x000fe40002000000 */
[----:B------:R-:W-:-:S04]  /*4a30*/  PLOP3.LUT P4, PT, PT, PT, UP1, 0x80, 0x8 ;  /* 0x000000000008781c */ /* 0x000fc80003f8f018 */
[----:B------:R-:W-:-:S04]  /*4a40*/  SEL R250, R250, RZ, P4 ;  /* 0x000000fffafa7207 */ /* 0x000fc80002000000 */
[----:B------:R-:W-:Y:S01]  /*4a50*/  ISETP.NE.U32.AND P4, PT, R250, RZ, PT ;  /* 0x000000fffa00720c */ /* 0x000fe20003f85070 */
[----:B------:R-:W-:Y:S01]  /*4a60*/  @!PT LDS RZ, [RZ] ;  /* 0x00000000fffff984 */ /* 0x000fe20000000800 */
[----:B------:R-:W-:Y:S01]  /*4a70*/  @!PT LDS RZ, [RZ] ;  /* 0x00000000fffff984 */ /* 0x000fe20000000800 */
[----:B------:R-:W-:Y:S01]  /*4a80*/  @!PT LDS RZ, [RZ] ;  /* 0x00000000fffff984 */ /* 0x000fe20000000800 */
[----:B------:R2:W-:Y:S01]  /*4a90*/  LDGSTS.E [R221+0x4000], desc[UR38][R190.64], P6 ;  /* 0x04000000bedd7fae */ /* 0x0005e2000b1a1026 */
[----:B------:R-:W-:-:S03]  /*4aa0*/  ISETP.GE.AND P6, PT, R224, UR4, PT ;  /* 0x00000004e0007c0c */ /* 0x000fc6000bfc6270 */
[----:B------:R3:W-:Y:S01]  /*4ab0*/  LDGSTS.E [R221+0x4008], desc[UR38][R150.64], P2 ;  /* 0x0400800096dd7fae */ /* 0x0007e200091a1026 */
[----:B------:R-:W-:Y:S02]  /*4ac0*/  SEL R250, RZ, 0x4, P6 ;  /* 0x00000004fffa7807 */ /* 0x000fe40003000000 */
[----:B------:R-:W-:Y:S01]  /*4ad0*/  PLOP3.LUT P6, PT, PT, PT, UP1, 0x80, 0x8 ;  /* 0x000000000008781c */ /* 0x000fe20003fcf018 */
[----:B------:R3:W-:Y:S01]  /*4ae0*/  LDGSTS.E [R221+0x6000], desc[UR38][R112.64], P0 ;  /* 0x0600000070dd7fae */ /* 0x0007e200081a1026 */
[----:B------:R-:W-:Y:S02]  /*4af0*/  ISETP.GE.AND P2, PT, R223, UR4, PT ;  /* 0x00000004df007c0c */ /* 0x000fe4000bf46270 */
[----:B------:R-:W-:Y:S01]  /*4b00*/  SEL R250, R250, RZ, P6 ;  /* 0x000000fffafa7207 */ /* 0x000fe20003000000 */
[----:B------:R3:W-:Y:S03]  /*4b10*/  LDGSTS.E [R221+0x6008], desc[UR38][R110.64], P5 ;  /* 0x060080006edd7fae */ /* 0x0007e6000a9a1026 */
[----:B------:R-:W-:Y:S01]  /*4b20*/  ISETP.NE.U32.AND P6, PT, R250, RZ, PT ;  /* 0x000000fffa00720c */ /* 0x000fe20003fc5070 */
[----:B------:R3:W-:Y:S01]  /*4b30*/  LDGSTS.E [R19+0x4000], desc[UR38][R148.64], P3 ;  /* 0x0400000094137fae */ /* 0x0007e200099a1026 */
[----:B------:R-:W-:-:S02]  /*4b40*/  SEL R250, RZ, 0x4, P2 ;  /* 0x00000004fffa7807 */ /* 0x000fc40001000000 */
[----:B------:R-:W-:Y:S01]  /*4b50*/  PLOP3.LUT P2, PT, PT, PT, UP1, 0x80, 0x8 ;  /* 0x000000000008781c */ /* 0x000fe20003f4f018 */
[----:B------:R3:W-:Y:S01]  /*4b60*/  LDGSTS.E [R19+0x4008], desc[UR38][R138.64], P4 ;  /* 0x040080008a137fae */ /* 0x0007e2000a1a1026 */
[----:B------:R-:W-:Y:S02]  /*4b70*/  ISETP.GE.AND P3, PT, R236, UR4, PT ;  /* 0x00000004ec007c0c */ /* 0x000fe4000bf66270 */
[----:B------:R-:W-:Y:S02]  /*4b80*/  SEL R250, R250, RZ, P2 ;  /* 0x000000fffafa7207 */ /* 0x000fe40001000000 */
[----:B------:R-:W-:Y:S02]  /*4b90*/  ISETP.GE.AND P4, PT, R235, UR4, PT ;  /* 0x00000004eb007c0c */ /* 0x000fe4000bf86270 */
[----:B------:R-:W-:Y:S01]  /*4ba0*/  ISETP.NE.U32.AND P2, PT, R250, RZ, PT ;  /* 0x000000fffa00720c */ /* 0x000fe20003f45070 */
[----:B------:R3:W-:Y:S01]  /*4bb0*/  LDGSTS.E [R19+0x6000], desc[UR38][R108.64], P6 ;  /* 0x060000006c137fae */ /* 0x0007e2000b1a1026 */
[----:B------:R-:W-:-:S02]  /*4bc0*/  LOP3.LUT R250, R4, 0x8, RZ, 0xfc, !PT ;  /* 0x0000000804fa7812 */ /* 0x000fc400078efcff */
[----:B------:R-:W-:Y:S02]  /*4bd0*/  ISETP.GE.AND P6, PT, R252, UR4, PT ;  /* 0x00000004fc007c0c */ /* 0x000fe4000bfc6270 */
[----:B------:R-:W-:-:S04]  /*4be0*/  ISETP.GE.AND P0, PT, R250, UR4, PT ;  /* 0x00000004fa007c0c */ /* 0x000fc8000bf06270 */
[----:B------:R-:W-:Y:S02]  /*4bf0*/  SEL R250, RZ, 0x4, P0 ;  /* 0x00000004fffa7807 */ /* 0x000fe40000000000 */
[----:B------:R-:W-:Y:S01]  /*4c00*/  PLOP3.LUT P0, PT, PT, PT, UP1, 0x80, 0x8 ;  /* 0x000000000008781c */ /* 0x000fe20003f0f018 */
[----:B------:R3:W-:Y:S01]  /*4c10*/  LDGSTS.E [R19+0x6008], desc[UR38][R106.64], P2 ;  /* 0x060080006a137fae */ /* 0x0007e200091a1026 */
[----:B------:R-:W-:Y:S02]  /*4c20*/  ISETP.GE.AND P2, PT, R251, UR4, PT ;  /* 0x00000004fb007c0c */ /* 0x000fe4000bf46270 */
[----:B------:R-:W-:-:S04]  /*4c30*/  SEL R250, R250, RZ, P0 ;  /* 0x000000fffafa7207 */ /* 0x000fc80000000000 */
[----:B------:R-:W-:Y:S02]  /*4c40*/  ISETP.NE.U32.AND P0, PT, R250, RZ, PT ;  /* 0x000000fffa00720c */ /* 0x000fe40003f05070 */
[----:B------:R-:W-:-:S04]  /*4c50*/  LOP3.LUT R250, R4, 0xa, RZ, 0xfc, !PT ;  /* 0x0000000a04fa7812 */ /* 0x000fc800078efcff */
[----:B------:R-:W-:-:S04]  /*4c60*/  ISETP.GE.AND P5, PT, R250, UR4, PT ;  /* 0x00000004fa007c0c */ /* 0x000fc8000bfa6270 */
[----:B------:R-:W-:Y:S02]  /*4c70*/  SEL R250, RZ, 0x4, P5 ;  /* 0x00000004fffa7807 */ /* 0x000fe40002800000 */
[----:B------:R-:W-:Y:S01]  /*4c80*/  PLOP3.LUT P5, PT, PT, PT, UP1, 0x80, 0x8 ;  /* 0x000000000008781c */ /* 0x000fe20003faf018 */
[----:B------:R3:W-:Y:S01]  /*4c90*/  LDGSTS.E [R20+0x4000], desc[UR38][R136.64], P0 ;  /* 0x0400000088147fae */ /* 0x0007e200081a1026 */
[----:B------:R-:W-:Y:S02]  /*4ca0*/  ISETP.GE.AND P0, PT, R234, UR4, PT ;  /* 0x00000004ea007c0c */ /* 0x000fe4000bf06270 */
[----:B------:R-:W-:-:S04]  /*4cb0*/  SEL R250, R250, RZ, P5 ;  /* 0x000000fffafa7207 */ /* 0x000fc80002800000 */
[----:B------:R-:W-:Y:S02]  /*4cc0*/  ISETP.NE.U32.AND P5, PT, R250, RZ, PT ;  /* 0x000000fffa00720c */ /* 0x000fe40003fa5070 */
[----:B------:R-:W-:Y:S02]  /*4cd0*/  SEL R250, RZ, 0x4, P3 ;  /* 0x00000004fffa7807 */ /* 0x000fe40001800000 */
[----:B------:R-:W-:-:S04]  /*4ce0*/  PLOP3.LUT P3, PT, PT, PT, UP1, 0x80, 0x8 ;  /* 0x000000000008781c */ /* 0x000fc80003f6f018 */
[----:B------:R-:W-:-:S04]  /*4cf0*/  SEL R250, R250, RZ, P3 ;  /* 0x000000fffafa7207 */ /* 0x000fc80001800000 */
[----:B------:R-:W-:Y:S01]  /*4d00*/  ISETP.NE.U32.AND P3, PT, R250, RZ, PT ;  /* 0x000000fffa00720c */ /* 0x000fe20003f65070 */
[----:B------:R3:W-:Y:S01]  /*4d10*/  LDGSTS.E [R20+0x4008], desc[UR38][R134.64], P5 ;  /* 0x0400800086147fae */ /* 0x0007e2000a9a1026 */
[----:B------:R-:W-:Y:S02]  /*4d20*/  SEL R250, RZ, 0x4, P4 ;  /* 0x00000004fffa7807 */ /* 0x000fe40002000000 */
[----:B------:R-:W-:Y:S02]  /*4d30*/  PLOP3.LUT P4, PT, PT, PT, UP1, 0x80, 0x8 ;  /* 0x000000000008781c */ /* 0x000fe40003f8f018 */
[----:B------:R-:W-:Y:S02]  /*4d40*/  ISETP.GE.AND P5, PT, R245, UR4, PT ;  /* 0x00000004f5007c0c */ /* 0x000fe4000bfa6270 */
        /* <DEDUP_REMOVED lines=100> */
[----:B------:R-:W-:-:S04]  /*5390*/  PLOP3.LUT P3, PT, PT, PT, UP1, 0x80, 0x8 ;  /* 0x000000000008781c */ /* 0x000fc80003f6f018 */
        /* <DEDUP_REMOVED lines=18> */
[----:B------:R-:W4:Y:S11]  /*54c0*/  S2R R250, SR_TID.X ;  /* 0x0000000000fa7919 */ /* 0x000f360000002100 */
[----:B------:R3:W-:Y:S01]  /*54d0*/  LDGSTS.E [R25+0x6008], desc[UR38][R74.64], P2 ;  /* 0x060080004a197fae */ /* 0x0007e200091a1026 */
[----:B------:R-:W-:-:S03]  /*54e0*/  PLOP3.LUT P2, PT, PT, PT, UP3, 0x80, 0x8 ;  /* 0x000000000008781c */ /* 0x000fc60003f4f038 */
[----:B------:R-:W0:Y:S01]  /*54f0*/  LDGDEPBAR ;  /* 0x00000000000079af */ /* 0x000e220000000000 */
[----:B----4-:R-:W-:-:S04]  /*5500*/  LOP3.LUT R250, R250, 0x3f, RZ, 0xc0, !PT ;  /* 0x0000003ffafa7812 */ /* 0x010fc800078ec0ff */
[----:B------:R-:W-:-:S04]  /*5510*/  ISETP.GE.AND P0, PT, R250, UR4, PT ;  /* 0x00000004fa007c0c */ /* 0x000fc8000bf06270 */
[----:B------:R-:W-:Y:S02]  /*5520*/  SEL R250, RZ, 0x4, P0 ;  /* 0x00000004fffa7807 */ /* 0x000fe40000000000 */
[----:B------:R-:W-:Y:S01]  /*5530*/  PLOP3.LUT P0, PT, PT, PT, UP1, 0x80, 0x8 ;  /* 0x000000000008781c */ /* 0x000fe20003f0f018 */
[----:B------:R-:W-:-:S03]  /*5540*/  UISETP.NE.U32.AND UP1, UPT, UR8, URZ, UPT ;  /* 0x000000ff0800728c */ /* 0x000fc6000bf25070 */
[----:B------:R-:W-:Y:S01]  /*5550*/  SEL R250, R250, RZ, P0 ;  /* 0x000000fffafa7207 */ /* 0x000fe20000000000 */
[----:B------:R-:W-:-:S03]  /*5560*/  UISETP.LT.OR UP2, UPT, UR12, 0x40, UP1 ;  /* 0x000000400c00788c */ /* 0x000fc60008f41670 */
[----:B------:R-:W-:Y:S01]  /*5570*/  ISETP.NE.U32.AND P0, PT, R250, RZ, PT ;  /* 0x000000fffa00720c */ /* 0x000fe20003f05070 */
[----:B------:R-:W-:-:S04]  /*5580*/  IMAD.U32 R250, RZ, RZ, UR15 ;  /* 0x0000000ffffa7e24 */ /* 0x000fc8000f8e00ff */
[----:B-1----:R-:W-:-:S08]  /*5590*/  IMAD.WIDE R56, R250, 0x4, R56 ;  /* 0x00000004fa387825 */ /* 0x002fd000078e0238 */
[----:B------:R3:W-:Y:S04]  /*55a0*/  LDGSTS.E [R222+0x10000], desc[UR38][R188.64], P0 ;  /* 0x10000000bcde7fae */ /* 0x0007e800081a1026 */
        /* <DEDUP_REMOVED lines=30> */
[----:B------:R3:W-:Y:S01]  /*5790*/  LDGSTS.E [R52+0x11f00], desc[UR38][R56.64], P0 ;  /* 0x11f0000038347fae */ /* 0x0007e200081a1026 */
[----:B--2---:R-:W-:-:S03]  /*57a0*/  IADD3 R190, P0, PT, R190, UR71, RZ ;  /* 0x00000047bebe7c10 */ /* 0x004fc6000ff1e0ff */
[----:B------:R-:W0:Y:S01]  /*57b0*/  LDGDEPBAR ;  /* 0x00000000000079af */ /* 0x000e220000000000 */
[----:B------:R-:W-:Y:S02]  /*57c0*/  IADD3.X R191, PT, PT, R191, UR70, RZ, P0, !PT ;  /* 0x00000046bfbf7c10 */ /* 0x000fe400087fe4ff */
[----:B------:R-:W-:-:S04]  /*57d0*/  ISETP.GE.AND P0, PT, R4, UR17, PT ;  /* 0x0000001104007c0c */ /* 0x000fc8000bf06270 */
[----:B------:R-:W-:-:S04]  /*57e0*/  SEL R250, RZ, 0x4, P0 ;  /* 0x00000004fffa7807 */ /* 0x000fc80000000000 */
[----:B------:R-:W-:-:S04]  /*57f0*/  SEL R250, R250, RZ, P2 ;  /* 0x000000fffafa7207 */ /* 0x000fc80001000000 */
[----:B------:R-:W-:Y:S01]  /*5800*/  ISETP.NE.U32.AND P0, PT, R250, RZ, PT ;  /* 0x000000fffa00720c */ /* 0x000fe20003f05070 */
[----:B------:R-:W-:-:S04]  /*5810*/  DEPBAR.LE SB0, 0x2 ;  /* 0x000080800000791a */ /* 0x000fc80000000000 */
[----:B------:R-:W-:Y:S06]  /*5820*/  BAR.SYNC.DEFER_BLOCKING 0x0 ;  /* 0x0000000000007b1d */ /* 0x000fec0000010000 */
[----:B---3--:R-:W-:Y:S05]  /*5830*/  BRA.U UP2, `(.L_x_6) ;  /* 0x0000000102d87547 */ /* 0x008fea000b800000 */
[----:B------:R-:W-:Y:S02]  /*5840*/  USHF.R.U32.HI UR10, URZ, 0x4, UR29 ;  /* 0x00000004ff0a7899 */ /* 0x000fe4000801161d */
[----:B------:R-:W-:Y:S02]  /*5850*/  UIADD3 UR5, UPT, UPT, UR29, 0xc000, URZ ;  /* 0x0000c0001d057890 */ /* 0x000fe4000fffe0ff */
[----:B------:R-:W-:Y:S02]  /*5860*/  USGXT.U32 UR10, UR10, 0xe ;  /* 0x0000000e0a0a789a */ /* 0x000fe40008000000 */
[----:B------:R-:W-:Y:S02]  /*5870*/  USHF.R.U32.HI UR5, URZ, 0x4, UR5 ;  /* 0x00000004ff057899 */ /* 0x000fe40008011605 */
[----:B------:R-:W-:Y:S02]  /*5880*/  UIADD3 UR34, UP2, UPT, UR10, 0x2, URZ ;  /* 0x000000020a227890 */ /* 0x000fe4000ff5e0ff */
[----:B------:R-:W-:Y:S01]  /*5890*/  USGXT.U32 UR8, UR5, 0xe ;  /* 0x0000000e0508789a */ /* 0x000fe20008000000 */
[----:B------:R-:W-:Y:S01]  /*58a0*/  UMOV UR4, URZ ;  /* 0x000000ff00047c82 */ /* 0x000fe20008000000 */
[----:B------:R-:W-:Y:S01]  /*58b0*/  UMOV UR6, URZ ;  /* 0x000000ff00067c82 */ /* 0x000fe20008000000 */
[----:B------:R-:W-:-:S02]  /*58c0*/  UIADD3.X UR35, UPT, UPT, UR4, 0x40004040, URZ, UP2, !UPT ;  /* 0x4000404004237890 */ /* 0x000fc400097fe4ff */
[----:B------:R-:W-:Y:S01]  /*58d0*/  UIADD3 UR44, UP2, UPT, UR8, 0x2, URZ ;  /* 0x00000002082c7890 */ /* 0x000fe2000ff5e0ff */
[----:B------:R-:W-:Y:S01]  /*58e0*/  UMOV UR4, UR33 ;  /* 0x0000002100047c82 */ /* 0x000fe20008000000 */
[----:B------:R-:W-:Y:S02]  /*58f0*/  UMOV UR5, URZ ;  /* 0x000000ff00057c82 */ /* 0x000fe40008000000 */
[----:B------:R-:W-:Y:S01]  /*5900*/  UIADD3.X UR45, UPT, UPT, UR6, 0x40004040, URZ, UP2, !UPT ;  /* 0x40004040062d7890 */ /* 0x000fe200097fe4ff */
[----:B------:R-:W-:Y:S01]  /*5910*/  UMOV UR66, UR4 ;  /* 0x0000000400427c82 */ /* 0x000fe20008000000 */
[----:B------:R-:W-:Y:S02]  /*5920*/  UIADD3.64 UR4, UPT, UPT, UR34, 0x2, URZ ;  /* 0x0000000222047897 */ /* 0x000fe4000fffe0ff */
[----:B------:R-:W-:Y:S02]  /*5930*/  UIADD3.64 UR54, UPT, UPT, UR44, 0x2, URZ ;  /* 0x000000022c367897 */ /* 0x000fe4000fffe0ff */
[----:B------:R-:W-:-:S02]  /*5940*/  UIADD3.64 UR6, UPT, UPT, UR34, 0x4, URZ ;  /* 0x0000000422067897 */ /* 0x000fc4000fffe0ff */
[----:B------:R-:W-:Y:S02]  /*5950*/  UIADD3.64 UR56, UPT, UPT, UR44, 0x4, URZ ;  /* 0x000000042c387897 */ /* 0x000fe4000fffe0ff */
[----:B------:R-:W-:Y:S02]  /*5960*/  UIADD3.64 UR46, UPT, UPT, UR34, 0x1fe, URZ ;  /* 0x000001fe222e7897 */ /* 0x000fe4000fffe0ff */
[----:B------:R-:W-:Y:S02]  /*5970*/  UIADD3.64 UR58, UPT, UPT, UR44, 0x1fe, URZ ;  /* 0x000001fe2c3a7897 */ /* 0x000fe4000fffe0ff */
[----:B------:R-:W-:Y:S02]  /*5980*/  UIADD3.64 UR48, UPT, UPT, UR34, 0x200, URZ ;  /* 0x0000020022307897 */ /* 0x000fe4000fffe0ff */
[----:B------:R-:W-:Y:S02]  /*5990*/  UIADD3.64 UR60, UPT, UPT, UR44, 0x200, URZ ;  /* 0x000002002c3c7897 */ /* 0x000fe4000fffe0ff */
[----:B------:R-:W-:-:S02]  /*59a0*/  UIADD3.64 UR50, UPT, UPT, UR34, 0x202, URZ ;  /* 0x0000020222327897 */ /* 0x000fc4000fffe0ff */
[----:B------:R-:W-:Y:S01]  /*59b0*/  UIADD3.64 UR62, UPT, UPT, UR44, 0x202, URZ ;  /* 0x000002022c3e7897 */ /* 0x000fe2000fffe0ff */
[----:B------:R-:W-:Y:S01]  /*59c0*/  UMOV UR40, 0x0 ;  /* 0x0000000000287882 */ /* 0x000fe20000000000 */
[----:B------:R-:W-:Y:S01]  /*59d0*/  UMOV UR41, 0x4100910 ;  /* 0x0410091000297882 */ /* 0x000fe20000000000 */
[----:B------:R-:W-:Y:S01]  /*59e0*/  UIADD3.64 UR52, UPT, UPT, UR34, 0x204, URZ ;  /* 0x0000020422347897 */ /* 0x000fe2000fffe0ff */
[----:B------:R-:W-:Y:S01]  /*59f0*/  UMOV UR11, 0x40004040 ;  /* 0x40004040000b7882 */ /* 0x000fe20000000000 */
[----:B------:R-:W-:Y:S01]  /*5a00*/  UIADD3.64 UR64, UPT, UPT, UR44, 0x204, URZ ;  /* 0x000002042c407897 */ /* 0x000fe2000fffe0ff */
[----:B------:R-:W-:Y:S01]  /*5a10*/  UMOV UR9, 0x40004040 ;  /* 0x4000404000097882 */ /* 0x000fe20000000000 */
[----:B------:R-:W-:Y:S01]  /*5a20*/  UMOV UR36, 0x0 ;  /* 0x0000000000247882 */ /* 0x000fe20000000000 */
[----:B------:R-:W-:Y:S01]  /*5a30*/  UMOV UR37, 0x4100910 ;  /* 0x0410091000257882 */ /* 0x000fe20000000000 */
[----:B------:R-:W-:Y:S01]  /*5a40*/  UMOV UR30, 0x0 ;  /* 0x00000000001e7882 */ /* 0x000fe20000000000 */
[----:B------:R-:W-:Y:S01]  /*5a50*/  UMOV UR31, 0x4100910 ;  /* 0x04100910001f7882 */ /* 0x000fe20000000000 */
[----:B------:R1:W-:Y:S01]  /*5a60*/  UTCHMMA gdesc[UR10], gdesc[UR8], tmem[UR27], tmem[UR40], idesc[UR41], !UPT ;  /* 0x00ff28080a0075ea */ /* 0x0003e2000f80001b */
[----:B------:R-:W-:Y:S01]  /*5a70*/  UMOV UR24, 0x0 ;  /* 0x0000000000187882 */ /* 0x000fe20000000000 */
[----:B------:R-:W-:Y:S01]  /*5a80*/  UMOV UR25, 0x4100910 ;  /* 0x0410091000197882 */ /* 0x000fe20000000000 */
[----:B------:R1:W-:Y:S01]  /*5a90*/  UTCHMMA gdesc[UR34], gdesc[UR44], tmem[UR27], tmem[UR36], idesc[UR37], UPT ;  /* 0x00ff242c220075ea */ /* 0x0003e2000b80001b */
        /* <DEDUP_REMOVED lines=12> */
[----:B------:R1:W-:Y:S01]  /*5b60*/  UTCHMMA gdesc[UR50], gdesc[UR62], tmem[UR27], tmem[UR18], idesc[UR19], UPT ;  /* 0x00ff123e320075ea */ /* 0x0003e2000b80001b */
[----:B------:R1:W-:Y:S01]  /*5b70*/  UTCHMMA gdesc[UR52], gdesc[UR64], tmem[UR27], tmem[UR42], idesc[UR43], UPT ;  /* 0x00ff2a40340075ea */ /* 0x0003e2000b80001b */
[----:B------:R1:W-:Y:S01]  /*5b80*/  UTCBAR [UR66], URZ ;  /* 0x000000ff420073e9 */ /* 0x0003e200080000ff */
[----:B------:R-:W-:Y:S01]  /*5b90*/  NOP ;  /* 0x0000000000007918 */ /* 0x000fe20000000000 */
.L_x_6:
[----:B------:R-:W-:Y:S01]  /*5ba0*/  BAR.SYNC.DEFER_BLOCKING 0x0 ;  /* 0x0000000000007b1d */ /* 0x000fe20000010000 */
[----:B------:R-:W-:Y:S01]  /*5bb0*/  PLOP3.LUT P2, PT, PT, PT, UP3, 0x80, 0x8 ;  /* 0x000000000008781c */ /* 0x000fe20003f4f038 */
[----:B-1----:R-:W-:Y:S01]  /*5bc0*/  USHF.R.S32.HI UR10, URZ, 0x1f, UR15 ;  /* 0x0000001fff0a7899 */ /* 0x002fe2000801140f */
[----:B------:R-:W-:Y:S01]  /*5bd0*/  PLOP3.LUT P3, PT, PT, PT, UP3, 0x80, 0x8 ;  /* 0x000000000008781c */ /* 0x000fe20003f6f038 */
[----:B------:R-:W-:Y:S01]  /*5be0*/  USHF.L.U32 UR73, UR15, 0x2, URZ ;  /* 0x000000020f497899 */ /* 0x000fe200080006ff */
[----:B------:R-:W-:Y:S01]  /*5bf0*/  PLOP3.LUT P4, PT, PT, PT, UP3, 0x80, 0x8 ;  /* 0x000000000008781c */ /* 0x000fe20003f8f038 */
[----:B------:R-:W-:Y:S01]  /*5c00*/  USHF.L.U64.HI UR75, UR15, 0x2, UR10 ;  /* 0x000000020f4b7899 */ /* 0x000fe2000801020a */
[----:B------:R-:W-:Y:S01]  /*5c10*/  LOP3.LUT R250, R4, 0x8, RZ, 0xfc, !PT ;  /* 0x0000000804fa7812 */ /* 0x000fe200078efcff */
[----:B------:R-:W-:Y:S01]  /*5c20*/  UISETP.GE.AND UP2, UPT, UR12, 0x40, UPT ;  /* 0x000000400c00788c */ /* 0x000fe2000bf46270 */
[----:B------:R-:W-:Y:S01]  /*5c30*/  IADD3 R102, P6, PT, R102, UR71, RZ ;  /* 0x0000004766667c10 */ /* 0x000fe2000ffde0ff */
[----:B------:R-:W-:Y:S01]  /*5c40*/  UMOV UR7, URZ ;  /* 0x000000ff00077c82 */ /* 0x000fe20008000000 */
[----:B------:R-:W-:-:S02]  /*5c50*/  ISETP.GE.AND P5, PT, R235, UR17, PT ;  /* 0x00000011eb007c0c */ /* 0x000fc4000bfa6270 */
[----:B------:R-:W-:Y:S01]  /*5c60*/  IADD3.X R103, PT, PT, R103, UR70, RZ, P6, !PT ;  /* 0x0000004667677c10 */ /* 0x000fe2000b7fe4ff */
[----:B------:R-:W-:Y:S01]  /*5c70*/  @!PT LDS RZ, [RZ] ;  /* 0x00000000fffff984 */ /* 0x000fe20000000800 */
[----:B------:R-:W-:Y:S01]  /*5c80*/  @!PT LDS RZ, [RZ] ;  /* 0x00000000fffff984 */ /* 0x000fe20000000800 */
[----:B------:R-:W-:Y:S01]  /*5c90*/  @!PT LDS RZ, [RZ] ;  /* 0x00000000fffff984 */ /* 0x000fe20000000800 */
[----:B------:R1:W-:Y:S01]  /*5ca0*/  LDGSTS.E [R221+0x8000], desc[UR38][R190.64], P0 ;  /* 0x08000000bedd7fae */ /* 0x0003e200081a1026 */
[----:B------:R-:W-:-:S04]  /*5cb0*/  IADD3 R150, P0, PT, R150, UR71, RZ ;  /* 0x0000004796967c10 */ /* 0x000fc8000ff1e0ff */
[----:B------:R-:W-:Y:S02]  /*5cc0*/  IADD3.X R151, PT, PT, R151, UR70, RZ, P0, !PT ;  /* 0x0000004697977c10 */ /* 0x000fe400087fe4ff */
[----:B------:R-:W-:-:S04]  /*5cd0*/  ISETP.GE.AND P0, PT, R244, UR17, PT ;  /* 0x00000011f4007c0c */ /* 0x000fc8000bf06270 */
[----:B-1----:R-:W-:-:S04]  /*5ce0*/  SEL R190, RZ, 0x4, P0 ;  /* 0x00000004ffbe7807 */ /* 0x002fc80000000000 */
[----:B------:R-:W-:Y:S02]  /*5cf0*/  SEL R190, R190, RZ, P2 ;  /* 0x000000ffbebe7207 */ /* 0x000fe40001000000 */
[----:B------:R-:W-:Y:S02]  /*5d00*/  ISETP.GE.AND P2, PT, R225, UR17, PT ;  /* 0x00000011e1007c0c */ /* 0x000fe4000bf46270 */
[----:B------:R-:W-:-:S13]  /*5d10*/  ISETP.NE.U32.AND P0, PT, R190, RZ, PT ;  /* 0x000000ffbe00720c */ /* 0x000fda0003f05070 */
[----:B------:R1:W-:Y:S01]  /*5d20*/  LDGSTS.E [R221+0x8008], desc[UR38][R150.64], P0 ;  /* 0x0800800096dd7fae */ /* 0x0003e200081a1026 */
[----:B------:R-:W-:-:S04]  /*5d30*/  ISETP.GE.AND P0, PT, R226, UR17, PT ;  /* 0x00000011e2007c0c */ /* 0x000fc8000bf06270 */
[----:B-1----:R-:W-:Y:S02]  /*5d40*/  SEL R151, RZ, 0x4, P0 ;  /* 0x00000004ff977807 */ /* 0x002fe40000000000 */
[----:B------:R-:W-:Y:S02]  /*5d50*/  SEL R150, RZ, 0x4, P2 ;  /* 0x00000004ff967807 */ /* 0x000fe40001000000 */
[----:B------:R-:W-:Y:S02]  /*5d60*/  SEL R151, R151, RZ, P3 ;  /* 0x000000ff97977207 */ /* 0x000fe40001800000 */
[----:B------:R-:W-:Y:S02]  /*5d70*/  SEL R150, R150, RZ, P4 ;  /* 0x000000ff96967207 */ /* 0x000fe40002000000 */
[----:B------:R-:W-:Y:S02]  /*5d80*/  ISETP.NE.U32.AND P0, PT, R151, RZ, PT ;  /* 0x000000ff9700720c */ /* 0x000fe40003f05070 */
[----:B------:R-:W-:-:S02]  /*5d90*/  IADD3 R112, P3, PT, R112, UR71, RZ ;  /* 0x0000004770707c10 */ /* 0x000fc4000ff7e0ff */
[----:B------:R-:W-:Y:S02]  /*5da0*/  ISETP.NE.U32.AND P2, PT, R150, RZ, PT ;  /* 0x000000ff9600720c */ /* 0x000fe40003f45070 */
[----:B------:R-:W-:Y:S02]  /*5db0*/  IADD3.X R113, PT, PT, R113, UR70, RZ, P3, !PT ;  /* 0x0000004671717c10 */ /* 0x000fe40009ffe4ff */
[----:B------:R-:W-:Y:S02]  /*5dc0*/  IADD3 R110, P3, PT, R110, UR71, RZ ;  /* 0x000000476e6e7c10 */ /* 0x000fe4000ff7e0ff */
[----:B------:R-:W-:Y:S02]  /*5dd0*/  PLOP3.LUT P4, PT, PT, PT, UP3, 0x80, 0x8 ;  /* 0x000000000008781c */ /* 0x000fe40003f8f038 */
[----:B------:R-:W-:Y:S01]  /*5de0*/  IADD3.X R111, PT, PT, R111, UR70, RZ, P3, !PT ;  /* 0x000000466f6f7c10 */ /* 0x000fe20009ffe4ff */
[----:B------:R-:W-:Y:S01]  /*5df0*/  LDGSTS.E [R221+0xa000], desc[UR38][R112.64], P0 ;  /* 0x0a00000070dd7fae */ /* 0x000fe200081a1026 */
[----:B------:R-:W-:-:S02]  /*5e00*/  ISETP.GE.AND P0, PT, R242, UR17, PT ;  /* 0x00000011f2007c0c */ /* 0x000fc4000bf06270 */
[----:B------:R-:W-:Y:S01]  /*5e10*/  PLOP3.LUT P3, PT, PT, PT, UP3, 0x80, 0x8 ;  /* 0x000000000008781c */ /* 0x000fe20003f6f038 */
[----:B------:R1:W-:Y:S01]  /*5e20*/  LDGSTS.E [R221+0xa008], desc[UR38][R110.64], P2 ;  /* 0x0a0080006edd7fae */ /* 0x0003e200091a1026 */
[----:B------:R-:W-:Y:S02]  /*5e30*/  ISETP.GE.AND P2, PT, R241, UR17, PT ;  /* 0x00000011f1007c0c */ /* 0x000fe4000bf46270 */
[----:B-1----:R-:W-:Y:S02]  /*5e40*/  SEL R111, RZ, 0x4, P0 ;  /* 0x00000004ff6f7807 */ /* 0x002fe40000000000 */
[----:B------:R-:W-:Y:S02]  /*5e50*/  SEL R110, RZ, 0x4, P2 ;  /* 0x00000004ff6e7807 */ /* 0x000fe40001000000 */
[----:B------:R-:W-:Y:S02]  /*5e60*/  SEL R111, R111, RZ, P3 ;  /* 0x000000ff6f6f7207 */ /* 0x000fe40001800000 */
[----:B------:R-:W-:-:S02]  /*5e70*/  SEL R110, R110, RZ, P4 ;  /* 0x000000ff6e6e7207 */ /* 0x000fc40002000000 */
[----:B------:R-:W-:Y:S02]  /*5e80*/  ISETP.NE.U32.AND P0, PT, R111, RZ, PT ;  /* 0x000000ff6f00720c */ /* 0x000fe40003f05070 */
[----:B------:R-:W-:Y:S02]  /*5e90*/  ISETP.NE.U32.AND P2, PT, R110, RZ, PT ;  /* 0x000000ff6e00720c */ /* 0x000fe40003f45070 */
[----:B------:R-:W-:Y:S02]  /*5ea0*/  IADD3 R110, P3, PT, R148, UR71, RZ ;  /* 0x00000047946e7c10 */ /* 0x000fe4000ff7e0ff */
[----:B------:R-:W-:Y:S02]  /*5eb0*/  PLOP3.LUT P4, PT, PT, PT, UP3, 0x80, 0x8 ;  /* 0x000000000008781c */ /* 0x000fe40003f8f038 */
[----:B------:R-:W-:Y:S02]  /*5ec0*/  IADD3.X R111, PT, PT, R149, UR70, RZ, P3, !PT ;  /* 0x00000046956f7c10 */ /* 0x000fe40009ffe4ff */
[----:B------:R-:W-:-:S03]  /*5ed0*/  IADD3 R112, P3, PT, R138, UR71, RZ ;  /* 0x000000478a707c10 */ /* 0x000fc6000ff7e0ff */
[----:B------:R1:W-:Y:S01]  /*5ee0*/  LDGSTS.E [R19+0x8000], desc[UR38][R110.64], P0 ;  /* 0x080000006e137fae */ /* 0x0003e200081a1026 */
[----:B------:R-:W-:Y:S02]  /*5ef0*/  IADD3.X R113, PT, PT, R139, UR70, RZ, P3, !PT ;  /* 0x000000468b717c10 */ /* 0x000fe40009ffe4ff */
[----:B------:R-:W-:Y:S02]  /*5f00*/  ISETP.GE.AND P0, PT, R224, UR17, PT ;  /* 0x00000011e0007c0c */ /* 0x000fe4000bf06270 */
[----:B------:R-:W-:Y:S01]  /*5f10*/  PLOP3.LUT P3, PT, PT, PT, UP3, 0x80, 0x8 ;  /* 0x000000000008781c */ /* 0x000fe20003f6f038 */
[----:B------:R-:W-:Y:S01]  /*5f20*/  LDGSTS.E [R19+0x8008], desc[UR38][R112.64], P2 ;  /* 0x0800800070137fae */ /* 0x000fe200091a1026 */
[----:B------:R-:W-:Y:S02]  /*5f30*/  ISETP.GE.AND P2, PT, R223, UR17, PT ;  /* 0x00000011df007c0c */ /* 0x000fe4000bf46270 */
[----:B-1----:R-:W-:Y:S02]  /*5f40*/  SEL R111, RZ, 0x4, P0 ;  /* 0x00000004ff6f7807 */ /* 0x002fe40000000000 */
[----:B------:R-:W-:-:S02]  /*5f50*/  SEL R110, RZ, 0x4, P2 ;  /* 0x00000004ff6e7807 */ /* 0x000fc40001000000 */
[----:B------:R-:W-:Y:S02]  /*5f60*/  SEL R111, R111, RZ, P3 ;  /* 0x000000ff6f6f7207 */ /* 0x000fe40001800000 */
[----:B------:R-:W-:Y:S02]  /*5f70*/  SEL R110, R110, RZ, P4 ;  /* 0x000000ff6e6e7207 */ /* 0x000fe40002000000 */
[----:B------:R-:W-:Y:S02]  /*5f80*/  ISETP.NE.U32.AND P0, PT, R111, RZ, PT ;  /* 0x000000ff6f00720c */ /* 0x000fe40003f05070 */
[----:B------:R-:W-:Y:S02]  /*5f90*/  IADD3 R108, P3, PT, R108, UR71, RZ ;  /* 0x000000476c6c7c10 */ /* 0x000fe4000ff7e0ff */
[----:B------:R-:W-:Y:S02]  /*5fa0*/  ISETP.NE.U32.AND P2, PT, R110, RZ, PT ;  /* 0x000000ff6e00720c */ /* 0x000fe40003f45070 */
[----:B------:R-:W-:-:S02]  /*5fb0*/  IADD3.X R109, PT, PT, R109, UR70, RZ, P3, !PT ;  /* 0x000000466d6d7c10 */ /* 0x000fc40009ffe4ff */
[----:B------:R-:W-:-:S04]  /*5fc0*/  IADD3 R106, P3, PT, R106, UR71, RZ ;  /* 0x000000476a6a7c10 */ /* 0x000fc8000ff7e0ff */
[----:B------:R-:W-:Y:S01]  /*5fd0*/  IADD3.X R107, PT, PT, R107, UR70, RZ, P3, !PT ;  /* 0x000000466b6b7c10 */ /* 0x000fe20009ffe4ff */
[----:B------:R-:W-:Y:S01]  /*5fe0*/  LDGSTS.E [R19+0xa000], desc[UR38][R108.64], P0 ;  /* 0x0a0000006c137fae */ /* 0x000fe200081a1026 */
[----:B------:R-:W-:Y:S02]  /*5ff0*/  ISETP.GE.AND P0, PT, R250, UR17, PT ;  /* 0x00000011fa007c0c */ /* 0x000fe4000bf06270 */
[----:B------:R-:W-:Y:S01]  /*6000*/  LOP3.LUT R250, R4, 0xa, RZ, 0xfc, !PT ;  /* 0x0000000a04fa7812 */ /* 0x000fe200078efcff */
[----:B------:R1:W-:Y:S01]  /*6010*/  LDGSTS.E [R19+0xa008], desc[UR38][R106.64], P2 ;  /* 0x0a0080006a137fae */ /* 0x0003e200091a1026 */
[----:B------:R-:W-:Y:S02]  /*6020*/  PLOP3.LUT P2, PT, PT, PT, UP3, 0x80, 0x8 ;  /* 0x000000000008781c */ /* 0x000fe40003f4f038 */
[----:B------:R-:W-:Y:S02]  /*6030*/  SEL R110, RZ, 0x4, P0 ;  /* 0x00000004ff6e7807 */ /* 0x000fe40000000000 */
[----:B------:R-:W-:-:S02]  /*6040*/  PLOP3.LUT P3, PT, PT, PT, UP3, 0x80, 0x8 ;  /* 0x000000000008781c */ /* 0x000fc40003f6f038 */
[----:B------:R-:W-:-:S04]  /*6050*/  SEL R110, R110, RZ, P2 ;  /* 0x000000ff6e6e7207 */ /* 0x000fc80001000000 */
[----:B------:R-:W-:Y:S02]  /*6060*/  ISETP.NE.U32.AND P2, PT, R110, RZ, PT ;  /* 0x000000ff6e00720c */ /* 0x000fe40003f45070 */
[----:B-1----:R-:W-:Y:S02]  /*6070*/  IADD3 R106, P0, PT, R136, UR71, RZ ;  /* 0x00000047886a7c10 */ /* 0x002fe4000ff1e0ff */
[----:B------:R-:W-:Y:S02]  /*6080*/  IADD3 R110, P6, PT, R130, UR71, RZ ;  /* 0x00000047826e7c10 */ /* 0x000fe4000ffde0ff */
[----:B------:R-:W-:Y:S02]  /*6090*/  IADD3.X R107, PT, PT, R137, UR70, RZ, P0, !PT ;  /* 0x00000046896b7c10 */ /* 0x000fe400087fe4ff */
[----:B------:R-:W-:Y:S02]  /*60a0*/  ISETP.GE.AND P0, PT, R251, UR17, PT ;  /* 0x00000011fb007c0c */ /* 0x000fe4000bf06270 */
[----:B------:R-:W-:-:S02]  /*60b0*/  IADD3.X R111, PT, PT, R131, UR70, RZ, P6, !PT ;  /* 0x00000046836f7c10 */ /* 0x000fc4000b7fe4ff */
[----:B------:R-:W-:Y:S01]  /*60c0*/  SEL R19, RZ, 0x4, P0 ;  /* 0x00000004ff137807 */ /* 0x000fe20000000000 */
[----:B------:R1:W-:Y:S01]  /*60d0*/  LDGSTS.E [R20+0x8000], desc[UR38][R106.64], P2 ;  /* 0x080000006a147fae */ /* 0x0003e200091a1026 */
[----:B------:R-:W-:Y:S02]  /*60e0*/  PLOP3.LUT P2, PT, PT, PT, UP3, 0x80, 0x8 ;  /* 0x000000000008781c */ /* 0x000fe40003f4f038 */
[----:B------:R-:W-:Y:S02]  /*60f0*/  ISETP.GE.AND P0, PT, R250, UR17, PT ;  /* 0x00000011fa007c0c */ /* 0x000fe4000bf06270 */
[----:B------:R-:W-:Y:S01]  /*6100*/  SEL R19, R19, RZ, P2 ;  /* 0x000000ff13137207 */ /* 0x000fe20001000000 */
[----:B------:R-:W2:Y:S01]  /*6110*/  S2R R250, SR_TID.X ;  /* 0x0000000000fa7919 */ /* 0x000ea20000002100 */
[----:B------:R-:W-:Y:S02]  /*6120*/  PLOP3.LUT P2, PT, PT, PT, UP3, 0x80, 0x8 ;  /* 0x000000000008781c */ /* 0x000fe40003f4f038 */
[----:B------:R-:W-:-:S02]  /*6130*/  ISETP.NE.U32.AND P4, PT, R19, RZ, PT ;  /* 0x000000ff1300720c */ /* 0x000fc40003f85070 */
[----:B------:R-:W-:Y:S02]  /*6140*/  SEL R19, RZ, 0x4, P0 ;  /* 0x00000004ff137807 */ /* 0x000fe40000000000 */
[----:B------:R-:W-:Y:S02]  /*6150*/  ISETP.GE.AND P0, PT, R236, UR17, PT ;  /* 0x00000011ec007c0c */ /* 0x000fe4000bf06270 */
[----:B------:R-:W-:Y:S02]  /*6160*/  SEL R19, R19, RZ, P2 ;  /* 0x000000ff13137207 */ /* 0x000fe40001000000 */
[----:B-1----:R-:W-:Y:S02]  /*6170*/  SEL R106, RZ, 0x4, P0 ;  /* 0x00000004ff6a7807 */ /* 0x002fe40000000000 */
[----:B------:R-:W-:Y:S02]  /*6180*/  ISETP.NE.U32.AND P0, PT, R19, RZ, PT ;  /* 0x000000ff1300720c */ /* 0x000fe40003f05070 */
[----:B------:R-:W-:-:S02]  /*6190*/  SEL R19, R106, RZ, P3 ;  /* 0x000000ff6a137207 */ /* 0x000fc40001800000 */
[----:B------:R-:W-:Y:S02]  /*61a0*/  IADD3 R106, P3, PT, R134, UR71, RZ ;  /* 0x00000047866a7c10 */ /* 0x000fe4000ff7e0ff */
[----:B------:R-:W-:Y:S02]  /*61b0*/  ISETP.NE.U32.AND P2, PT, R19, RZ, PT ;  /* 0x000000ff1300720c */ /* 0x000fe40003f45070 */
[----:B------:R-:W-:Y:S02]  /*61c0*/  IADD3.X R107, PT, PT, R135, UR70, RZ, P3, !PT ;  /* 0x00000046876b7c10 */ /* 0x000fe40009ffe4ff */
[----:B------:R-:W-:Y:S02]  /*61d0*/  IADD3 R104, P3, PT, R104, UR71, RZ ;  /* 0x0000004768687c10 */ /* 0x000fe4000ff7e0ff */
[----:B------:R-:W-:Y:S01]  /*61e0*/  SEL R19, RZ, 0x4, P5 ;  /* 0x00000004ff137807 */ /* 0x000fe20002800000 */
[----:B------:R-:W-:Y:S01]  /*61f0*/  LDGSTS.E [R20+0x8008], desc[UR38][R106.64], P0 ;  /* 0x080080006a147fae */ /* 0x000fe200081a1026 */
[----:B------:R-:W-:-:S02]  /*6200*/  IADD3.X R105, PT, PT, R105, UR70, RZ, P3, !PT ;  /* 0x0000004669697c10 */ /* 0x000fc40009ffe4ff */
[----:B------:R-:W-:Y:S02]  /*6210*/  PLOP3.LUT P3, PT, PT, PT, UP3, 0x80, 0x8 ;  /* 0x000000000008781c */ /* 0x000fe40003f6f038 */
[----:B------:R-:W-:Y:S01]  /*6220*/  IADD3 R108, P5, PT, R132, UR71, RZ ;  /* 0x00000047846c7c10 */ /* 0x000fe2000ffbe0ff */
[----:B------:R-:W-:Y:S01]  /*6230*/  LDGSTS.E [R20+0xa000], desc[UR38][R104.64], P2 ;  /* 0x0a00000068147fae */ /* 0x000fe200091a1026 */
[----:B------:R-:W-:Y:S02]  /*6240*/  SEL R19, R19, RZ, P3 ;  /* 0x000000ff13137207 */ /* 0x000fe40001800000 */
[----:B------:R-:W-:Y:S02]  /*6250*/  IADD3.X R109, PT, PT, R133, UR70, RZ, P5, !PT ;  /* 0x00000046856d7c10 */ /* 0x000fe4000affe4ff */
[----:B------:R-:W-:Y:S02]  /*6260*/  IADD3 R100, P6, PT, R100, UR71, RZ ;  /* 0x0000004764647c10 */ /* 0x000fe4000ffde0ff */
[----:B------:R-:W-:-:S02]  /*6270*/  ISETP.GE.AND P5, PT, R252, UR17, PT ;  /* 0x00000011fc007c0c */ /* 0x000fc4000bfa6270 */
[----:B------:R-:W-:Y:S02]  /*6280*/  ISETP.NE.U32.AND P3, PT, R19, RZ, PT ;  /* 0x000000ff1300720c */ /* 0x000fe40003f65070 */
[----:B------:R-:W-:Y:S02]  /*6290*/  IADD3.X R101, PT, PT, R101, UR70, RZ, P6, !PT ;  /* 0x0000004665657c10 */ /* 0x000fe4000b7fe4ff */
[----:B------:R-:W-:Y:S02]  /*62a0*/  SEL R19, RZ, 0x4, P5 ;  /* 0x00000004ff137807 */ /* 0x000fe40002800000 */
[----:B------:R-:W-:Y:S02]  /*62b0*/  PLOP3.LUT P6, PT, PT, PT, UP3, 0x80, 0x8 ;  /* 0x000000000008781c */ /* 0x000fe40003fcf038 */
[----:B------:R-:W-:Y:S02]  /*62c0*/  IADD3 R98, P5, PT, R98, UR71, RZ ;  /* 0x0000004762627c10 */ /* 0x000fe4000ffbe0ff */
[----:B------:R-:W-:-:S02]  /*62d0*/  SEL R19, R19, RZ, P6 ;  /* 0x000000ff13137207 */ /* 0x000fc40003000000 */
[----:B------:R-:W-:Y:S01]  /*62e0*/  IADD3.X R99, PT, PT, R99, UR70, RZ, P5, !PT ;  /* 0x0000004663637c10 */ /* 0x000fe2000affe4ff */
[----:B------:R1:W-:Y:S01]  /*62f0*/  LDGSTS.E [R20+0xa008], desc[UR38][R102.64], P3 ;  /* 0x0a00800066147fae */ /* 0x0003e200099a1026 */
[----:B------:R-:W-:Y:S02]  /*6300*/  ISETP.NE.U32.AND P5, PT, R19, RZ, PT ;  /* 0x000000ff1300720c */ /* 0x000fe40003fa5070 */
[----:B------:R-:W-:Y:S02]  /*6310*/  ISETP.GE.AND P0, PT, R245, UR17, PT ;  /* 0x00000011f5007c0c */ /* 0x000fe4000bf06270 */
[----:B------:R-:W-:Y:S02]  /*6320*/  IADD3 R112, P6, PT, R128, UR71, RZ ;  /* 0x0000004780707c10 */ /* 0x000fe4000ffde0ff */
[----:B------:R-:W-:Y:S02]  /*6330*/  PLOP3.LUT P2, PT, PT, PT, UP3, 0x80, 0x8 ;  /* 0x000000000008781c */ /* 0x000fe40003f4f038 */
[----:B------:R-:W-:-:S02]  /*6340*/  SEL R19, RZ, 0x4, P0 ;  /* 0x00000004ff137807 */ /* 0x000fc40000000000 */
[----:B------:R-:W-:Y:S02]  /*6350*/  ISETP.GE.AND P3, PT, R246, UR17, PT ;  /* 0x00000011f6007c0c */ /* 0x000fe4000bf66270 */
[----:B------:R-:W-:Y:S01]  /*6360*/  ISETP.GE.AND P0, PT, R234, UR17, PT ;  /* 0x00000011ea007c0c */ /* 0x000fe2000bf06270 */
[----:B------:R3:W-:Y:S01]  /*6370*/  LDGSTS.E [R21+0x8000], desc[UR38][R108.64], P5 ;  /* 0x080000006c157fae */ /* 0x0007e2000a9a1026 */
[----:B------:R-:W-:Y:S02]  /*6380*/  IADD3.X R113, PT, PT, R129, UR70, RZ, P6, !PT ;  /* 0x0000004681717c10 */ /* 0x000fe4000b7fe4ff */
[----:B------:R-:W-:Y:S01]  /*6390*/  SEL R128, R19, RZ, P2 ;  /* 0x000000ff13807207 */ /* 0x000fe20001000000 */
[----:B------:R-:W-:Y:S01]  /*63a0*/  LDGSTS.E [R21+0x8008], desc[UR38][R110.64], P4 ;  /* 0x080080006e157fae */ /* 0x000fe2000a1a1026 */
[----:B------:R-:W-:Y:S02]  /*63b0*/  SEL R129, RZ, 0x4, P3 ;  /* 0x00000004ff817807 */ /* 0x000fe40001800000 */
[----:B------:R-:W-:-:S02]  /*63c0*/  PLOP3.LUT P3, PT, PT, PT, UP3, 0x80, 0x8 ;  /* 0x000000000008781c */ /* 0x000fc40003f6f038 */
[----:B------:R-:W-:Y:S02]  /*63d0*/  SEL R19, RZ, 0x4, P0 ;  /* 0x00000004ff137807 */ /* 0x000fe40000000000 */
[----:B------:R-:W-:Y:S02]  /*63e0*/  PLOP3.LUT P6, PT, PT, PT, UP3, 0x80, 0x8 ;  /* 0x000000000008781c */ /* 0x000fe40003fcf038 */
[----:B------:R-:W-:Y:S02]  /*63f0*/  IADD3 R94, P5, PT, R94, UR71, RZ ;  /* 0x000000475e5e7c10 */ /* 0x000fe4000ffbe0ff */
[----:B-1----:R-:W-:Y:S02]  /*6400*/  IADD3 R102, P0, PT, R126, UR71, RZ ;  /* 0x000000477e667c10 */ /* 0x002fe4000ff1e0ff */
[----:B------:R-:W-:Y:S02]  /*6410*/  IADD3 R104, P4, PT, R124, UR71, RZ ;  /* 0x000000477c687c10 */ /* 0x000fe4000ff9e0ff */
[----:B------:R-:W-:-:S02]  /*6420*/  SEL R19, R19, RZ, P3 ;  /* 0x000000ff13137207 */ /* 0x000fc40001800000 */
[----:B------:R-:W-:Y:S02]  /*6430*/  SEL R129, R129, RZ, P6 ;  /* 0x000000ff81817207 */ /* 0x000fe40003000000 */
[----:B------:R-:W-:Y:S02]  /*6440*/  IADD3.X R95, PT, PT, R95, UR70, RZ, P5, !PT ;  /* 0x000000465f5f7c10 */ /* 0x000fe4000affe4ff */
[----:B------:R-:W-:Y:S02]  /*6450*/  IADD3 R96, P6, PT, R96, UR71, RZ ;  /* 0x0000004760607c10 */ /* 0x000fe4000ffde0ff */
[----:B------:R-:W-:Y:S02]  /*6460*/  ISETP.GE.AND P5, PT, R248, UR17, PT ;  /* 0x00000011f8007c0c */ /* 0x000fe4000bfa6270 */
[----:B------:R-:W-:Y:S02]  /*6470*/  IADD3.X R103, PT, PT, R127, UR70, RZ, P0, !PT ;  /* 0x000000467f677c10 */ /* 0x000fe400087fe4ff */
[----:B------:R-:W-:-:S02]  /*6480*/  IADD3.X R105, PT, PT, R125, UR70, RZ, P4, !PT ;  /* 0x000000467d697c10 */ /* 0x000fc4000a7fe4ff */
[----:B------:R-:W-:Y:S02]  /*6490*/  ISETP.NE.U32.AND P0, PT, R19, RZ, PT ;  /* 0x000000ff1300720c */ /* 0x000fe40003f05070 */
[----:B------:R-:W-:Y:S02]  /*64a0*/  IADD3 R106, P4, PT, R122, UR71, RZ ;  /* 0x000000477a6a7c10 */ /* 0x000fe4000ff9e0ff */
[----:B------:R-:W-:Y:S02]  /*64b0*/  ISETP.NE.U32.AND P2, PT, R128, RZ, PT ;  /* 0x000000ff8000720c */ /* 0x000fe40003f45070 */
[----:B------:R-:W-:Y:S02]  /*64c0*/  IADD3.X R97, PT, PT, R97, UR70, RZ, P6, !PT ;  /* 0x0000004661617c10 */ /* 0x000fe4000b7fe4ff */
[----:B------:R-:W-:Y:S02]  /*64d0*/  SEL R20, RZ, 0x4, P5 ;  /* 0x00000004ff147807 */ /* 0x000fe40002800000 */
[----:B------:R-:W-:-:S02]  /*64e0*/  ISETP.GE.AND P6, PT, R249, UR17, PT ;  /* 0x00000011f9007c0c */ /* 0x000fc4000bfc6270 */
[----:B------:R-:W-:Y:S01]  /*64f0*/  IADD3 R92, P5, PT, R92, UR71, RZ ;  /* 0x000000475c5c7c10 */ /* 0x000fe2000ffbe0ff */
[----:B------:R-:W-:Y:S01]  /*6500*/  LDGSTS.E [R21+0xa000], desc[UR38][R100.64], P0 ;  /* 0x0a00000064157fae */ /* 0x000fe200081a1026 */
[----:B------:R-:W-:Y:S02]  /*6510*/  IADD3.X R107, PT, PT, R123, UR70, RZ, P4, !PT ;  /* 0x000000467b6b7c10 */ /* 0x000fe4000a7fe4ff */
[----:B------:R-:W-:Y:S01]  /*6520*/  PLOP3.LUT P4, PT, PT, PT, UP3, 0x80, 0x8 ;  /* 0x000000000008781c */ /* 0x000fe20003f8f038 */
[----:B------:R1:W-:Y:S01]  /*6530*/  LDGSTS.E [R21+0xa008], desc[UR38][R98.64], P2 ;  /* 0x0a00800062157fae */ /* 0x0003e200091a1026 */
[----:B------:R-:W-:Y:S02]  /*6540*/  SEL R19, RZ, 0x4, P6 ;  /* 0x00000004ff137807 */ /* 0x000fe40003000000 */
[----:B------:R-:W-:Y:S02]  /*6550*/  IADD3.X R93, PT, PT, R93, UR70, RZ, P5, !PT ;  /* 0x000000465d5d7c10 */ /* 0x000fe4000affe4ff */
[----:B------:R-:W-:-:S02]  /*6560*/  PLOP3.LUT P6, PT, PT, PT, UP3, 0x80, 0x8 ;  /* 0x000000000008781c */ /* 0x000fc40003fcf038 */
[----:B------:R-:W-:Y:S02]  /*6570*/  IADD3 R90, P5, PT, R90, UR71, RZ ;  /* 0x000000475a5a7c10 */ /* 0x000fe4000ffbe0ff */
[----:B------:R-:W-:Y:S02]  /*6580*/  SEL R20, R20, RZ, P4 ;  /* 0x000000ff14147207 */ /* 0x000fe40002000000 */
[----:B------:R-:W-:Y:S02]  /*6590*/  SEL R19, R19, RZ, P6 ;  /* 0x000000ff13137207 */ /* 0x000fe40003000000 */
[----:B------:R-:W-:Y:S02]  /*65a0*/  IADD3.X R91, PT, PT, R91, UR70, RZ, P5, !PT ;  /* 0x000000465b5b7c10 */ /* 0x000fe4000affe4ff */
[----:B------:R-:W-:Y:S02]  /*65b0*/  ISETP.NE.U32.AND P5, PT, R20, RZ, PT ;  /* 0x000000ff1400720c */ /* 0x000fe40003fa5070 */
[----:B---3--:R-:W-:-:S02]  /*65c0*/  IADD3 R108, P6, PT, R120, UR71, RZ ;  /* 0x00000047786c7c10 */ /* 0x008fc4000ffde0ff */
[----:B------:R-:W-:Y:S02]  /*65d0*/  IADD3 R20, P0, PT, R118, UR71, RZ ;  /* 0x0000004776147c10 */ /* 0x000fe4000ff1e0ff */
[----:B------:R-:W-:Y:S02]  /*65e0*/  ISETP.NE.U32.AND P4, PT, R19, RZ, PT ;  /* 0x000000ff1300720c */ /* 0x000fe40003f85070 */
[----:B------:R-:W-:Y:S02]  /*65f0*/  IADD3 R86, P2, PT, R86, UR71, RZ ;  /* 0x0000004756567c10 */ /* 0x000fe4000ff5e0ff */
[----:B------:R-:W-:Y:S02]  /*6600*/  IADD3.X R109, PT, PT, R121, UR70, RZ, P6, !PT ;  /* 0x00000046796d7c10 */ /* 0x000fe4000b7fe4ff */
[----:B-1----:R-:W-:Y:S02]  /*6610*/  IADD3.X R21, PT, PT, R119, UR70, RZ, P0, !PT ;  /* 0x0000004677157c10 */ /* 0x002fe400087fe4ff */
[----:B------:R-:W-:-:S02]  /*6620*/  ISETP.GE.AND P6, PT, R233, UR17, PT ;  /* 0x00000011e9007c0c */ /* 0x000fc4000bfc6270 */
[----:B------:R-:W-:Y:S02]  /*6630*/  ISETP.GE.AND P0, PT, R232, UR17, PT ;  /* 0x00000011e8007c0c */ /* 0x000fe4000bf06270 */
[----:B------:R-:W-:Y:S01]  /*6640*/  IADD3.X R87, PT, PT, R87, UR70, RZ, P2, !PT ;  /* 0x0000004657577c10 */ /* 0x000fe200097fe4ff */
[----:B------:R-:W-:Y:S01]  /*6650*/  LDGSTS.E [R22+0x8000], desc[UR38][R112.64], P4 ;  /* 0x0800000070167fae */ /* 0x000fe2000a1a1026 */
[----:B------:R-:W-:Y:S02]  /*6660*/  IADD3 R82, P2, PT, R82, UR71, RZ ;  /* 0x0000004752527c10 */ /* 0x000fe4000ff5e0ff */
[----:B------:R-:W-:Y:S01]  /*6670*/  SEL R19, RZ, 0x4, P6 ;  /* 0x00000004ff137807 */ /* 0x000fe20003000000 */
[----:B------:R1:W-:Y:S01]  /*6680*/  LDGSTS.E [R22+0x8008], desc[UR38][R102.64], P5 ;  /* 0x0800800066167fae */ /* 0x0003e2000a9a1026 */
[----:B------:R-:W-:Y:S02]  /*6690*/  SEL R110, RZ, 0x4, P0 ;  /* 0x00000004ff6e7807 */ /* 0x000fe40000000000 */
[----:B------:R-:W-:-:S02]  /*66a0*/  IADD3 R98, P0, PT, R116, UR71, RZ ;  /* 0x0000004774627c10 */ /* 0x000fc4000ff1e0ff */
[----:B------:R-:W-:Y:S02]  /*66b0*/  PLOP3.LUT P6, PT, PT, PT, UP3, 0x80, 0x8 ;  /* 0x000000000008781c */ /* 0x000fe40003fcf038 */
[----:B------:R-:W-:Y:S02]  /*66c0*/  IADD3.X R83, PT, PT, R83, UR70, RZ, P2, !PT ;  /* 0x0000004653537c10 */ /* 0x000fe400097fe4ff */
[----:B------:R-:W-:Y:S02]  /*66d0*/  PLOP3.LUT P2, PT, PT, PT, UP3, 0x80, 0x8 ;  /* 0x000000000008781c */ /* 0x000fe40003f4f038 */
[----:B------:R-:W-:Y:S02]  /*66e0*/  IADD3.X R99, PT, PT, R117, UR70, RZ, P0, !PT ;  /* 0x0000004675637c10 */ /* 0x000fe400087fe4ff */
[----:B------:R-:W-:Y:S02]  /*66f0*/  SEL R19, R19, RZ, P6 ;  /* 0x000000ff13137207 */ /* 0x000fe40003000000 */
[----:B------:R-:W-:-:S02]  /*6700*/  IADD3 R100, P0, PT, R114, UR71, RZ ;  /* 0x0000004772647c10 */ /* 0x000fc4000ff1e0ff */
[----:B------:R-:W-:Y:S02]  /*6710*/  SEL R110, R110, RZ, P2 ;  /* 0x000000ff6e6e7207 */ /* 0x000fe40001000000 */
[----:B------:R-:W-:Y:S02]  /*6720*/  ISETP.GE.AND P4, PT, R247, UR17, PT ;  /* 0x00000011f7007c0c */ /* 0x000fe4000bf86270 */
[----:B------:R-:W-:Y:S02]  /*6730*/  ISETP.NE.U32.AND P2, PT, R19, RZ, PT ;  /* 0x000000ff1300720c */ /* 0x000fe40003f45070 */
[----:B------:R-:W-:Y:S02]  /*6740*/  ISETP.GE.AND P5, PT, R240, UR17, PT ;  /* 0x00000011f0007c0c */ /* 0x000fe4000bfa6270 */
[----:B------:R-:W-:Y:S02]  /*6750*/  IADD3.X R101, PT, PT, R115, UR70, RZ, P0, !PT ;  /* 0x0000004673657c10 */ /* 0x000fe400087fe4ff */
[----:B------:R-:W-:-:S02]  /*6760*/  ISETP.NE.U32.AND P0, PT, R110, RZ, PT ;  /* 0x000000ff6e00720c */ /* 0x000fc40003f05070 */
[----:B------:R-:W-:Y:S02]  /*6770*/  SEL R19, RZ, 0x4, P4 ;  /* 0x00000004ff137807 */ /* 0x000fe40002000000 */
[----:B------:R-:W-:Y:S02]  /*6780*/  IADD3 R78, P6, PT, R78, UR71, RZ ;  /* 0x000000474e4e7c10 */ /* 0x000fe4000ffde0ff */
[----:B------:R-:W-:Y:S01]  /*6790*/  PLOP3.LUT P4, PT, PT, PT, UP3, 0x80, 0x8 ;  /* 0x000000000008781c */ /* 0x000fe20003f8f038 */
[----:B------:R3:W-:Y:S01]  /*67a0*/  LDGSTS.E [R22+0xa000], desc[UR38][R96.64], P2 ;  /* 0x0a00000060167fae */ /* 0x0007e200091a1026 */
[----:B------:R-:W-:Y:S02]  /*67b0*/  SEL R110, RZ, 0x4, P5 ;  /* 0x00000004ff6e7807 */ /* 0x000fe40002800000 */
[----:B------:R-:W-:Y:S02]  /*67c0*/  PLOP3.LUT P5, PT, PT, PT, UP3, 0x80, 0x8 ;  /* 0x000000000008781c */ /* 0x000fe40003faf038 */
[----:B------:R-:W-:Y:S01]  /*67d0*/  IADD3.X R79, PT, PT, R79, UR70, RZ, P6, !PT ;  /* 0x000000464f4f7c10 */ /* 0x000fe2000b7fe4ff */
[----:B------:R4:W-:Y:S01]  /*67e0*/  LDGSTS.E [R22+0xa008], desc[UR38][R94.64], P0 ;  /* 0x0a0080005e167fae */ /* 0x0009e200081a1026 */
[----:B------:R-:W-:-:S02]  /*67f0*/  SEL R19, R19, RZ, P4 ;  /* 0x000000ff13137207 */ /* 0x000fc40002000000 */
[----:B------:R-:W-:Y:S02]  /*6800*/  IADD3 R74, P4, PT, R74, UR71, RZ ;  /* 0x000000474a4a7c10 */ /* 0x000fe4000ff9e0ff */
[----:B-1----:R-:W-:Y:S02]  /*6810*/  IADD3 R102, P6, PT, R188, UR73, RZ ;  /* 0x00000049bc667c10 */ /* 0x002fe4000ffde0ff */
[----:B------:R-:W-:Y:S02]  /*6820*/  SEL R110, R110, RZ, P5 ;  /* 0x000000ff6e6e7207 */ /* 0x000fe40002800000 */
[----:B------:R-:W-:Y:S02]  /*6830*/  ISETP.NE.U32.AND P5, PT, R19, RZ, PT ;  /* 0x000000ff1300720c */ /* 0x000fe40003fa5070 */
[----:B------:R-:W-:Y:S02]  /*6840*/  IADD3.X R75, PT, PT, R75, UR70, RZ, P4, !PT ;  /* 0x000000464b4b7c10 */ /* 0x000fe4000a7fe4ff */
[----:B------:R-:W-:-:S02]  /*6850*/  IADD3.X R103, PT, PT, R189, UR75, RZ, P6, !PT ;  /* 0x0000004bbd677c10 */ /* 0x000fc4000b7fe4ff */
[----:B------:R-:W-:Y:S02]  /*6860*/  ISETP.NE.U32.AND P4, PT, R110, RZ, PT ;  /* 0x000000ff6e00720c */ /* 0x000fe40003f85070 */
[----:B------:R-:W-:Y:S02]  /*6870*/  ISETP.GE.AND P6, PT, R231, UR17, PT ;  /* 0x00000011e7007c0c */ /* 0x000fe4000bfc6270 */
[----:B---3--:R-:W-:Y:S02]  /*6880*/  IADD3 R96, P2, PT, R180, UR73, RZ ;  /* 0x00000049b4607c10 */ /* 0x008fe4000ff5e0ff */
[----:B----4-:R-:W-:Y:S01]  /*6890*/  IADD3 R94, P0, PT, R172, UR73, RZ ;  /* 0x00000049ac5e7c10 */ /* 0x010fe2000ff1e0ff */
[----:B------:R1:W-:Y:S01]  /*68a0*/  LDGSTS.E [R23+0x8000], desc[UR38][R104.64], P5 ;  /* 0x0800000068177fae */ /* 0x0003e2000a9a1026 */
[----:B------:R-:W-:Y:S02]  /*68b0*/  SEL R19, RZ, 0x4, P6 ;  /* 0x00000004ff137807 */ /* 0x000fe40003000000 */
[----:B------:R-:W-:-:S02]  /*68c0*/  IADD3.X R97, PT, PT, R181, UR75, RZ, P2, !PT ;  /* 0x0000004bb5617c10 */ /* 0x000fc400097fe4ff */
[----:B------:R-:W-:Y:S01]  /*68d0*/  PLOP3.LUT P6, PT, PT, PT, UP3, 0x80, 0x8 ;  /* 0x000000000008781c */ /* 0x000fe20003fcf038 */
[----:B------:R3:W-:Y:S01]  /*68e0*/  LDGSTS.E [R23+0x8008], desc[UR38][R106.64], P4 ;  /* 0x080080006a177fae */ /* 0x0007e2000a1a1026 */
[----:B------:R-:W-:Y:S02]  /*68f0*/  ISETP.GE.AND P2, PT, R230, UR17, PT ;  /* 0x00000011e6007c0c */ /* 0x000fe4000bf46270 */
[----:B------:R-:W-:Y:S02]  /*6900*/  IADD3.X R95, PT, PT, R173, UR75, RZ, P0, !PT ;  /* 0x0000004bad5f7c10 */ /* 0x000fe400087fe4ff */
[----:B------:R-:W-:Y:S02]  /*6910*/  IADD3 R110, P0, PT, R164, UR73, RZ ;  /* 0x00000049a46e7c10 */ /* 0x000fe4000ff1e0ff */
[----:B------:R-:W-:Y:S02]  /*6920*/  SEL R19, R19, RZ, P6 ;  /* 0x000000ff13137207 */ /* 0x000fe40003000000 */
[----:B------:R-:W-:-:S02]  /*6930*/  SEL R114, RZ, 0x4, P2 ;  /* 0x00000004ff727807 */ /* 0x000fc40001000000 */
[----:B------:R-:W-:Y:S02]  /*6940*/  IADD3 R70, P6, PT, R70, UR73, RZ ;  /* 0x0000004946467c10 */ /* 0x000fe4000ffde0ff */
[----:B------:R-:W-:Y:S02]  /*6950*/  IADD3 R112, P2, PT, R156, UR73, RZ ;  /* 0x000000499c707c10 */ /* 0x000fe4000ff5e0ff */
[----:B------:R-:W-:Y:S02]  /*6960*/  IADD3.X R111, PT, PT, R165, UR75, RZ, P0, !PT ;  /* 0x0000004ba56f7c10 */ /* 0x000fe400087fe4ff */
[----:B------:R-:W-:Y:S02]  /*6970*/  PLOP3.LUT P0, PT, PT, PT, UP3, 0x80, 0x8 ;  /* 0x000000000008781c */ /* 0x000fe40003f0f038 */
[----:B------:R-:W-:Y:S02]  /*6980*/  IADD3.X R71, PT, PT, R71, UR75, RZ, P6, !PT ;  /* 0x0000004b47477c10 */ /* 0x000fe4000b7fe4ff */
[----:B-1----:R-:W-:-:S02]  /*6990*/  IADD3 R104, P4, PT, R186, UR73, RZ ;  /* 0x00000049ba687c10 */ /* 0x002fc4000ff9e0ff */
[----:B------:R-:W-:Y:S02]  /*69a0*/  IADD3.X R113, PT, PT, R157, UR75, RZ, P2, !PT ;  /* 0x0000004b9d717c10 */ /* 0x000fe400097fe4ff */
[----:B------:R-:W-:Y:S02]  /*69b0*/  IADD3 R62, P6, PT, R62, UR73, RZ ;  /* 0x000000493e3e7c10 */ /* 0x000fe4000ffde0ff */
[----:B------:R-:W-:Y:S02]  /*69c0*/  IADD3 R84, P2, PT, R84, UR73, RZ ;  /* 0x0000004954547c10 */ /* 0x000fe4000ff5e0ff */
[----:B------:R-:W-:Y:S02]  /*69d0*/  SEL R114, R114, RZ, P0 ;  /* 0x000000ff72727207 */ /* 0x000fe40000000000 */
[----:B------:R-:W-:Y:S02]  /*69e0*/  ISETP.GE.AND P5, PT, R239, UR17, PT ;  /* 0x00000011ef007c0c */ /* 0x000fe4000bfa6270 */
[----:B------:R-:W-:-:S02]  /*69f0*/  IADD3.X R105, PT, PT, R187, UR75, RZ, P4, !PT ;  /* 0x0000004bbb697c10 */ /* 0x000fc4000a7fe4ff */
[----:B------:R-:W-:Y:S02]  /*6a00*/  ISETP.NE.U32.AND P0, PT, R19, RZ, PT ;  /* 0x000000ff1300720c */ /* 0x000fe40003f05070 */
[----:B------:R-:W-:Y:S02]  /*6a10*/  IADD3.X R63, PT, PT, R63, UR75, RZ, P6, !PT ;  /* 0x0000004b3f3f7c10 */ /* 0x000fe4000b7fe4ff */
[----:B---3--:R-:W-:Y:S02]  /*6a20*/  IADD3 R106, P4, PT, R178, UR73, RZ ;  /* 0x00000049b26a7c10 */ /* 0x008fe4000ff9e0ff */
[----:B------:R-:W-:Y:S02]  /*6a30*/  IADD3.X R85, PT, PT, R85, UR75, RZ, P2, !PT ;  /* 0x0000004b55557c10 */ /* 0x000fe400097fe4ff */
[----:B------:R-:W-:Y:S02]  /*6a40*/  ISETP.GE.AND P6, PT, R238, UR17, PT ;  /* 0x00000011ee007c0c */ /* 0x000fe4000bfc6270 */
[----:B------:R-:W-:-:S02]  /*6a50*/  ISETP.NE.U32.AND P2, PT, R114, RZ, PT ;  /* 0x000000ff7200720c */ /* 0x000fc40003f45070 */
[----:B------:R-:W-:Y:S01]  /*6a60*/  SEL R19, RZ, 0x4, P5 ;  /* 0x00000004ff137807 */ /* 0x000fe20002800000 */
[----:B------:R-:W-:Y:S01]  /*6a70*/  LDGSTS.E [R23+0xa000], desc[UR38][R92.64], P0 ;  /* 0x0a0000005c177fae */ /* 0x000fe200081a1026 */
[----:B------:R-:W-:Y:S02]  /*6a80*/  PLOP3.LUT P5, PT, PT, PT, UP3, 0x80, 0x8 ;  /* 0x000000000008781c */ /* 0x000fe40003faf038 */
[----:B------:R-:W-:Y:S02]  /*6a90*/  IADD3.X R107, PT, PT, R179, UR75, RZ, P4, !PT ;  /* 0x0000004bb36b7c10 */ /* 0x000fe4000a7fe4ff */
[----:B------:R-:W-:Y:S02]  /*6aa0*/  SEL R22, RZ, 0x4, P6 ;  /* 0x00000004ff167807 */ /* 0x000fe40003000000 */
[----:B------:R-:W-:Y:S02]  /*6ab0*/  PLOP3.LUT P4, PT, PT, PT, UP3, 0x80, 0x8 ;  /* 0x000000000008781c */ /* 0x000fe40003f8f038 */
[----:B------:R-:W-:Y:S01]  /*6ac0*/  SEL R19, R19, RZ, P5 ;  /* 0x000000ff13137207 */ /* 0x000fe20002800000 */
[----:B------:R1:W-:Y:S01]  /*6ad0*/  LDGSTS.E [R23+0xa008], desc[UR38][R90.64], P2 ;  /* 0x0a0080005a177fae */ /* 0x0003e200091a1026 */
[----:B------:R-:W-:-:S02]  /*6ae0*/  IADD3 R116, P5, PT, R162, UR73, RZ ;  /* 0x00000049a2747c10 */ /* 0x000fc4000ffbe0ff */
[----:B------:R-:W-:Y:S02]  /*6af0*/  SEL R22, R22, RZ, P4 ;  /* 0x000000ff16167207 */ /* 0x000fe40002000000 */
[----:B------:R-:W-:Y:S02]  /*6b00*/  IADD3 R114, P6, PT, R170, UR73, RZ ;  /* 0x00000049aa727c10 */ /* 0x000fe4000ffde0ff */
[----:B------:R-:W-:Y:S02]  /*6b10*/  IADD3.X R117, PT, PT, R163, UR75, RZ, P5, !PT ;  /* 0x0000004ba3757c10 */ /* 0x000fe4000affe4ff */
[----:B------:R-:W-:Y:S02]  /*6b20*/  ISETP.NE.U32.AND P5, PT, R22, RZ, PT ;  /* 0x000000ff1600720c */ /* 0x000fe40003fa5070 */
[----:B------:R-:W-:Y:S02]  /*6b30*/  IADD3 R22, P0, PT, R80, UR73, RZ ;  /* 0x0000004950167c10 */ /* 0x000fe4000ff1e0ff */
[----:B------:R-:W-:-:S02]  /*6b40*/  IADD3.X R115, PT, PT, R171, UR75, RZ, P6, !PT ;  /* 0x0000004bab737c10 */ /* 0x000fc4000b7fe4ff */
[----:B------:R-:W-:Y:S02]  /*6b50*/  ISETP.NE.U32.AND P4, PT, R19, RZ, PT ;  /* 0x000000ff1300720c */ /* 0x000fe40003f85070 */
[----:B------:R-:W-:Y:S02]  /*6b60*/  IADD3 R118, P6, PT, R154, UR73, RZ ;  /* 0x000000499a767c10 */ /* 0x000fe4000ffde0ff */
[----:B------:R-:W-:Y:S02]  /*6b70*/  ISETP.GE.AND P2, PT, R229, UR17, PT ;  /* 0x00000011e5007c0c */ /* 0x000fe4000bf46270 */
[----:B-1----:R-:W-:Y:S02]  /*6b80*/  IADD3.X R23, PT, PT, R81, UR75, RZ, P0, !PT ;  /* 0x0000004b51177c10 */ /* 0x002fe400087fe4ff */
[----:B------:R-:W-:Y:S02]  /*6b90*/  ISETP.GE.AND P0, PT, R228, UR17, PT ;  /* 0x00000011e4007c0c */ /* 0x000fe4000bf06270 */
[----:B------:R-:W-:-:S02]  /*6ba0*/  IADD3.X R119, PT, PT, R155, UR75, RZ, P6, !PT ;  /* 0x0000004b9b777c10 */ /* 0x000fc4000b7fe4ff */
[----:B------:R-:W-:Y:S01]  /*6bb0*/  SEL R19, RZ, 0x4, P2 ;  /* 0x00000004ff137807 */ /* 0x000fe20001000000 */
[----:B------:R1:W-:Y:S01]  /*6bc0*/  LDGSTS.E [R24+0x8000], desc[UR38][R108.64], P4 ;  /* 0x080000006c187fae */ /* 0x0003e2000a1a1026 */
[----:B------:R-:W-:Y:S02]  /*6bd0*/  IADD3 R68, P6, PT, R68, UR73, RZ ;  /* 0x0000004944447c10 */ /* 0x000fe4000ffde0ff */
[----:B------:R-:W-:Y:S01]  /*6be0*/  IADD3 R60, P2, PT, R60, UR73, RZ ;  /* 0x000000493c3c7c10 */ /* 0x000fe2000ff5e0ff */
[----:B------:R3:W-:Y:S01]  /*6bf0*/  LDGSTS.E [R24+0x8008], desc[UR38][R20.64], P5 ;  /* 0x0800800014187fae */ /* 0x0007e2000a9a1026 */
[----:B------:R-:W-:Y:S02]  /*6c00*/  SEL R120, RZ, 0x4, P0 ;  /* 0x00000004ff787807 */ /* 0x000fe40000000000 */
[----:B------:R-:W-:Y:S02]  /*6c10*/  PLOP3.LUT P0, PT, PT, PT, UP3, 0x80, 0x8 ;  /* 0x000000000008781c */ /* 0x000fe40003f0f038 */
[----:B------:R-:W-:-:S02]  /*6c20*/  IADD3.X R69, PT, PT, R69, UR75, RZ, P6, !PT ;  /* 0x0000004b45457c10 */ /* 0x000fc4000b7fe4ff */
[----:B------:R-:W-:Y:S02]  /*6c30*/  IADD3.X R61, PT, PT, R61, UR75, RZ, P2, !PT ;  /* 0x0000004b3d3d7c10 */ /* 0x000fe400097fe4ff */
[----:B------:R-:W-:Y:S02]  /*6c40*/  IADD3 R80, P6, PT, R184, UR73, RZ ;  /* 0x00000049b8507c10 */ /* 0x000fe4000ffde0ff */
[----:B------:R-:W-:Y:S02]  /*6c50*/  PLOP3.LUT P2, PT, PT, PT, UP3, 0x80, 0x8 ;  /* 0x000000000008781c */ /* 0x000fe40003f4f038 */
[----:B------:R-:W-:Y:S02]  /*6c60*/  SEL R19, R19, RZ, P0 ;  /* 0x000000ff13137207 */ /* 0x000fe40000000000 */
[----:B------:R-:W-:Y:S02]  /*6c70*/  IADD3 R90, P0, PT, R176, UR73, RZ ;  /* 0x00000049b05a7c10 */ /* 0x000fe4000ff1e0ff */
[----:B-1----:R-:W-:-:S02]  /*6c80*/  IADD3 R108, P4, PT, R160, UR73, RZ ;  /* 0x00000049a06c7c10 */ /* 0x002fc4000ff9e0ff */
[----:B------:R-:W-:Y:S02]  /*6c90*/  IADD3.X R81, PT, PT, R185, UR75, RZ, P6, !PT ;  /* 0x0000004bb9517c10 */ /* 0x000fe4000b7fe4ff */
[----:B------:R-:W-:Y:S02]  /*6ca0*/  SEL R120, R120, RZ, P2 ;  /* 0x000000ff78787207 */ /* 0x000fe40001000000 */
[----:B------:R-:W-:Y:S02]  /*6cb0*/  IADD3 R92, P6, PT, R168, UR73, RZ ;  /* 0x00000049a85c7c10 */ /* 0x000fe4000ffde0ff */
[----:B------:R-:W-:Y:S02]  /*6cc0*/  ISETP.GE.AND P5, PT, R237, UR17, PT ;  /* 0x00000011ed007c0c */ /* 0x000fe4000bfa6270 */
[----:B------:R-:W-:Y:S02]  /*6cd0*/  ISETP.NE.U32.AND P2, PT, R19, RZ, PT ;  /* 0x000000ff1300720c */ /* 0x000fe40003f45070 */
[----:B------:R-:W-:-:S02]  /*6ce0*/  IADD3.X R91, PT, PT, R177, UR75, RZ, P0, !PT ;  /* 0x0000004bb15b7c10 */ /* 0x000fc400087fe4ff */
[----:B------:R-:W-:Y:S02]  /*6cf0*/  IADD3.X R109, PT, PT, R161, UR75, RZ, P4, !PT ;  /* 0x0000004ba16d7c10 */ /* 0x000fe4000a7fe4ff */
[----:B------:R-:W-:Y:S02]  /*6d00*/  ISETP.NE.U32.AND P0, PT, R120, RZ, PT ;  /* 0x000000ff7800720c */ /* 0x000fe40003f05070 */
[----:B------:R-:W-:Y:S02]  /*6d10*/  ISETP.GE.AND P4, PT, R227, UR17, PT ;  /* 0x00000011e3007c0c */ /* 0x000fe4000bf86270 */
[----:B------:R-:W-:Y:S02]  /*6d20*/  IADD3.X R93, PT, PT, R169, UR75, RZ, P6, !PT ;  /* 0x0000004ba95d7c10 */ /* 0x000fe4000b7fe4ff */
[----:B------:R-:W-:Y:S01]  /*6d30*/  SEL R19, RZ, 0x4, P5 ;  /* 0x00000004ff137807 */ /* 0x000fe20002800000 */
[----:B------:R1:W-:Y:S01]  /*6d40*/  LDGSTS.E [R24+0xa000], desc[UR38][R86.64], P2 ;  /* 0x0a00000056187fae */ /* 0x0003e200091a1026 */
[----:B---3--:R-:W-:-:S02]  /*6d50*/  IADD3 R20, P6, PT, R152, UR73, RZ ;  /* 0x0000004998147c10 */ /* 0x008fc4000ffde0ff */
[----:B------:R-:W-:Y:S02]  /*6d60*/  IADD3 R76, P5, PT, R76, UR73, RZ ;  /* 0x000000494c4c7c10 */ /* 0x000fe4000ffbe0ff */
[----:B------:R-:W-:Y:S01]  /*6d70*/  SEL R120, RZ, 0x4, P4 ;  /* 0x00000004ff787807 */ /* 0x000fe20002000000 */
[----:B------:R3:W-:Y:S01]  /*6d80*/  LDGSTS.E [R24+0xa008], desc[UR38][R82.64], P0 ;  /* 0x0a00800052187fae */ /* 0x0007e200081a1026 */
[----:B------:R-:W-:Y:S02]  /*6d90*/  PLOP3.LUT P4, PT, PT, PT, UP3, 0x80, 0x8 ;  /* 0x000000000008781c */ /* 0x000fe40003f8f038 */
[----:B------:R-:W-:Y:S02]  /*6da0*/  IADD3.X R21, PT, PT, R153, UR75, RZ, P6, !PT ;  /* 0x0000004b99157c10 */ /* 0x000fe4000b7fe4ff */
[----:B------:R-:W-:Y:S02]  /*6db0*/  IADD3.X R77, PT, PT, R77, UR75, RZ, P5, !PT ;  /* 0x0000004b4d4d7c10 */ /* 0x000fe4000affe4ff */
[----:B------:R-:W-:-:S02]  /*6dc0*/  IADD3 R66, P6, PT, R66, UR73, RZ ;  /* 0x0000004942427c10 */ /* 0x000fc4000ffde0ff */
[----:B------:R-:W-:Y:S02]  /*6dd0*/  PLOP3.LUT P5, PT, PT, PT, UP3, 0x80, 0x8 ;  /* 0x000000000008781c */ /* 0x000fe40003faf038 */
[----:B------:R-:W-:Y:S02]  /*6de0*/  SEL R19, R19, RZ, P4 ;  /* 0x000000ff13137207 */ /* 0x000fe40002000000 */
[----:B------:R-:W-:Y:S02]  /*6df0*/  IADD3 R58, P4, PT, R58, UR73, RZ ;  /* 0x000000493a3a7c10 */ /* 0x000fe4000ff9e0ff */
[----:B------:R-:W-:Y:S02]  /*6e00*/  IADD3.X R67, PT, PT, R67, UR75, RZ, P6, !PT ;  /* 0x0000004b43437c10 */ /* 0x000fe4000b7fe4ff */
[----:B------:R-:W-:Y:S02]  /*6e10*/  SEL R121, R120, RZ, P5 ;  /* 0x000000ff78797207 */ /* 0x000fe40002800000 */
[----:B------:R-:W-:-:S02]  /*6e20*/  IADD3 R120, P6, PT, R182, UR73, RZ ;  /* 0x00000049b6787c10 */ /* 0x000fc4000ffde0ff */
[----:B-1----:R-:W-:Y:S02]  /*6e30*/  IADD3 R86, P2, PT, R174, UR73, RZ ;  /* 0x00000049ae567c10 */ /* 0x002fe4000ff5e0ff */
[----:B--2---:R-:W-:Y:S02]  /*6e40*/  LOP3.LUT R250, R250, 0x3f, RZ, 0xc0, !PT ;  /* 0x0000003ffafa7812 */ /* 0x004fe400078ec0ff */
[----:B------:R-:W-:Y:S02]  /*6e50*/  IADD3.X R59, PT, PT, R59, UR75, RZ, P4, !PT ;  /* 0x0000004b3b3b7c10 */ /* 0x000fe4000a7fe4ff */
[----:B------:R-:W-:Y:S02]  /*6e60*/  ISETP.GE.AND P0, PT, R243, UR17, PT ;  /* 0x00000011f3007c0c */ /* 0x000fe4000bf06270 */
[----:B------:R-:W-:Y:S02]  /*6e70*/  ISETP.NE.U32.AND P4, PT, R121, RZ, PT ;  /* 0x000000ff7900720c */ /* 0x000fe40003f85070 */
[----:B------:R-:W-:-:S02]  /*6e80*/  IADD3.X R121, PT, PT, R183, UR75, RZ, P6, !PT ;  /* 0x0000004bb7797c10 */ /* 0x000fc4000b7fe4ff */
[----:B------:R-:W-:Y:S02]  /*6e90*/  IADD3.X R87, PT, PT, R175, UR75, RZ, P2, !PT ;  /* 0x0000004baf577c10 */ /* 0x000fe400097fe4ff */
[----:B------:R-:W-:Y:S02]  /*6ea0*/  ISETP.NE.U32.AND P5, PT, R19, RZ, PT ;  /* 0x000000ff1300720c */ /* 0x000fe40003fa5070 */
[----:B---3--:R-:W-:Y:S02]  /*6eb0*/  IADD3 R82, P6, PT, R166, UR73, RZ ;  /* 0x00000049a6527c10 */ /* 0x008fe4000ffde0ff */
[----:B------:R-:W-:Y:S02]  /*6ec0*/  ISETP.GE.AND P2, PT, R250, UR17, PT ;  /* 0x00000011fa007c0c */ /* 0x000fe4000bf46270 */
[----:B------:R-:W-:Y:S02]  /*6ed0*/  SEL R19, RZ, 0x4, P0 ;  /* 0x00000004ff137807 */ /* 0x000fe40000000000 */
[----:B------:R-:W-:-:S02]  /*6ee0*/  IADD3 R122, P0, PT, R158, UR73, RZ ;  /* 0x000000499e7a7c10 */ /* 0x000fc4000ff1e0ff */
[----:B------:R-:W-:Y:S02]  /*6ef0*/  IADD3.X R83, PT, PT, R167, UR75, RZ, P6, !PT ;  /* 0x0000004ba7537c10 */ /* 0x000fe4000b7fe4ff */
[----:B------:R-:W-:Y:S01]  /*6f00*/  SEL R124, RZ, 0x4, P2 ;  /* 0x00000004ff7c7807 */ /* 0x000fe20001000000 */
[----:B------:R1:W-:Y:S01]  /*6f10*/  LDGSTS.E [R25+0x8000], desc[UR38][R98.64], P5 ;  /* 0x0800000062197fae */ /* 0x0003e2000a9a1026 */
[----:B------:R-:W-:Y:S02]  /*6f20*/  IADD3 R88, P6, PT, R88, UR73, RZ ;  /* 0x0000004958587c10 */ /* 0x000fe4000ffde0ff */
[----:B------:R-:W-:Y:S02]  /*6f30*/  PLOP3.LUT P2, PT, PT, PT, UP3, 0x80, 0x8 ;  /* 0x000000000008781c */ /* 0x000fe40003f4f038 */
[----:B------:R-:W-:Y:S02]  /*6f40*/  IADD3.X R123, PT, PT, R159, UR75, RZ, P0, !PT ;  /* 0x0000004b9f7b7c10 */ /* 0x000fe400087fe4ff */
[----:B------:R-:W-:Y:S01]  /*6f50*/  PLOP3.LUT P0, PT, PT, PT, UP3, 0x80, 0x8 ;  /* 0x000000000008781c */ /* 0x000fe20003f0f038 */
[----:B------:R-:W-:Y:S01]  /*6f60*/  UISETP.GE.AND UP3, UPT, UR12, 0x80, UPT ;  /* 0x000000800c00788c */ /* 0x000fe2000bf66270 */
[----:B------:R-:W-:-:S02]  /*6f70*/  IADD3.X R89, PT, PT, R89, UR75, RZ, P6, !PT ;  /* 0x0000004b59597c10 */ /* 0x000fc4000b7fe4ff */
[----:B------:R-:W-:Y:S02]  /*6f80*/  SEL R19, R19, RZ, P2 ;  /* 0x000000ff13137207 */ /* 0x000fe40001000000 */
[----:B------:R-:W-:Y:S02]  /*6f90*/  IADD3 R64, P6, PT, R64, UR73, RZ ;  /* 0x0000004940407c10 */ /* 0x000fe4000ffde0ff */
[----:B------:R-:W-:Y:S02]  /*6fa0*/  ISETP.NE.U32.AND P3, PT, R129, RZ, PT ;  /* 0x000000ff8100720c */ /* 0x000fe40003f65070 */
[----:B------:R-:W-:Y:S02]  /*6fb0*/  SEL R124, R124, RZ, P0 ;  /* 0x000000ff7c7c7207 */ /* 0x000fe40000000000 */
[----:B------:R-:W-:Y:S02]  /*6fc0*/  ISETP.NE.U32.AND P0, PT, R19, RZ, PT ;  /* 0x000000ff1300720c */ /* 0x000fe40003f05070 */
[----:B------:R-:W-:-:S02]  /*6fd0*/  IADD3.X R65, PT, PT, R65, UR75, RZ, P6, !PT ;  /* 0x0000004b41417c10 */ /* 0x000fc4000b7fe4ff */
[----:B------:R-:W-:Y:S02]  /*6fe0*/  ISETP.NE.U32.AND P6, PT, R124, RZ, PT ;  /* 0x000000ff7c00720c */ /* 0x000fe40003fc5070 */
[----:B------:R-:W-:-:S03]  /*6ff0*/  IADD3 R72, P2, PT, R72, UR73, RZ ;  /* 0x0000004948487c10 */ /* 0x000fc6000ff5e0ff */
[----:B------:R1:W-:Y:S01]  /*7000*/  LDGSTS.E [R25+0x8008], desc[UR38][R100.64], P3 ;  /* 0x0800800064197fae */ /* 0x0003e200099a1026 */
[----:B------:R-:W-:Y:S02]  /*7010*/  IADD3.X R73, PT, PT, R73, UR75, RZ, P2, !PT ;  /* 0x0000004b49497c10 */ /* 0x000fe400097fe4ff */
[----:B------:R-:W-:Y:S01]  /*7020*/  IADD3 R56, P2, PT, R56, UR73, RZ ;  /* 0x0000004938387c10 */ /* 0x000fe2000ff5e0ff */
[----:B------:R1:W-:Y:S03]  /*7030*/  LDGSTS.E [R25+0xa000], desc[UR38][R78.64], P4 ;  /* 0x0a0000004e197fae */ /* 0x0003e6000a1a1026 */
[----:B------:R-:W-:Y:S01]  /*7040*/  IADD3.X R57, PT, PT, R57, UR75, RZ, P2, !PT ;  /* 0x0000004b39397c10 */ /* 0x000fe200097fe4ff */
[----:B------:R1:W-:Y:S04]  /*7050*/  LDGSTS.E [R25+0xa008], desc[UR38][R74.64], P0 ;  /* 0x0a0080004a197fae */ /* 0x0003e800081a1026 */
[----:B------:R-:W0:Y:S04]  /*7060*/  LDGDEPBAR ;  /* 0x00000000000079af */ /* 0x000e280000000000 */
        /* <DEDUP_REMOVED lines=32> */
[----:B------:R-:W0:Y:S01]  /*7270*/  LDGDEPBAR ;  /* 0x00000000000079af */ /* 0x000e220000000000 */
[----:B------:R-:W-:Y:S05]  /*7280*/  BRA.U !UP3, `(.L_x_7) ;  /* 0x000000310b547547 */ /* 0x000fea000b800000 */
[----:B------:R-:W2:Y:S01]  /*7290*/  LDL.LU R191, [R1] ;  /* 0x0000000001bf7983 */ /* 0x000ea20000300800 */
[----:B------:R-:W3:Y:S03]  /*72a0*/  LDCU.128 UR4, c[0x0][0x380] ;  /* 0x00007000ff0477ac */ /* 0x000ee60008000c00 */
[----:B------:R-:W4:Y:S01]  /*72b0*/  LDL.LU R250, [R1+0x4] ;  /* 0x0000040001fa7983 */ /* 0x000f220000300800 */
[----:B-1----:R-:W-:Y:S01]  /*72c0*/  SHF.R.S32.HI R59, RZ, 0x1f, R6 ;  /* 0x0000001fff3b7819 */ /* 0x002fe20000011406 */
[----:B------:R-:W-:Y:S01]  /*72d0*/  IMAD R112, R234, UR16, RZ ;  /* 0x00000010ea707c24 */ /* 0x000fe2000f8e02ff */
[C---:B------:R-:W-:Y:S01]  /*72e0*/  IADD3 R139, P6, PT, R6.reuse, R205, RZ ;  /* 0x000000cd068b7210 */ /* 0x040fe20007fde0ff */
[----:B------:R-:W-:Y:S01]  /*72f0*/  IMAD R114, R235, UR16, RZ ;  /* 0x00000010eb727c24 */ /* 0x000fe2000f8e02ff */
[----:B------:R-:W-:Y:S01]  /*7300*/  IADD3 R137, P0, PT, R6, R51, RZ ;  /* 0x0000003306897210 */ /* 0x000fe20007f1e0ff */
[----:B------:R-:W-:Y:S01]  /*7310*/  IMAD R116, R236, UR16, RZ ;  /* 0x00000010ec747c24 */ /* 0x000fe2000f8e02ff */
[C---:B------:R-:W-:Y:S01]  /*7320*/  IADD3 R135, P2, PT, R6.reuse, R43, RZ ;  /* 0x0000002b06877210 */ /* 0x040fe20007f5e0ff */
[----:B------:R-:W-:Y:S01]  /*7330*/  IMAD R118, R223, UR16, RZ ;  /* 0x00000010df767c24 */ /* 0x000fe2000f8e02ff */
[----:B------:R-:W-:Y:S01]  /*7340*/  IADD3 R133, P3, PT, R6, R34, RZ ;  /* 0x0000002206857210 */ /* 0x000fe20007f7e0ff */
[----:B------:R-:W-:Y:S01]  /*7350*/  IMAD R120, R224, UR16, RZ ;  /* 0x00000010e0787c24 */ /* 0x000fe2000f8e02ff */
[----:B------:R-:W-:Y:S01]  /*7360*/  LEA.HI.X.SX32 R205, R205, R59, 0x1, P6 ;  /* 0x0000003bcdcd7211 */ /* 0x000fe200030f0eff */
[----:B------:R-:W-:Y:S01]  /*7370*/  IMAD R122, R225, UR16, RZ ;  /* 0x00000010e17a7c24 */ /* 0x000fe2000f8e02ff */
[C---:B------:R-:W-:Y:S01]  /*7380*/  IADD3 R156, P4, PT, R6.reuse, R199, RZ ;  /* 0x000000c7069c7210 */ /* 0x040fe20007f9e0ff */
[----:B------:R-:W-:Y:S01]  /*7390*/  IMAD R162, R237, UR16, RZ ;  /* 0x00000010eda27c24 */ /* 0x000fe2000f8e02ff */
[C---:B------:R-:W-:Y:S01]  /*73a0*/  IADD3 R153, P5, PT, R6.reuse, R50, RZ ;  /* 0x0000003206997210 */ /* 0x040fe20007fbe0ff */
[----:B---3--:R-:W-:Y:S01]  /*73b0*/  UIMAD.WIDE.U32 UR8, UR15, 0xc, UR6 ;  /* 0x0000000c0f0878a5 */ /* 0x008fe2000f8e0006 */
[----:B------:R-:W-:Y:S01]  /*73c0*/  IADD3 R151, P6, PT, R6, R42, RZ ;  /* 0x0000002a06977210 */ /* 0x000fe20007fde0ff */
[----:B------:R-:W-:Y:S01]  /*73d0*/  USHF.R.S32.HI UR7, URZ, 0x1f, UR12 ;  /* 0x0000001fff077899 */ /* 0x000fe2000801140c */
[----:B------:R-:W-:Y:S01]  /*73e0*/  LEA.HI.X.SX32 R138, R51, R59, 0x1, P0 ;  /* 0x0000003b338a7211 */ /* 0x000fe200000f0eff */
[----:B------:R-:W-:Y:S01]  /*73f0*/  IMAD R164, R238, UR16, RZ ;  /* 0x00000010eea47c24 */ /* 0x000fe2000f8e02ff */
[----:B------:R-:W-:Y:S01]  /*7400*/  IADD3 R25, P0, PT, R6, R33, RZ ;  /* 0x0000002106197210 */ /* 0x000fe20007f1e0ff */
[----:B------:R-:W-:Y:S01]  /*7410*/  IMAD R166, R239, UR16, RZ ;  /* 0x00000010efa67c24 */ /* 0x000fe2000f8e02ff */
[-C--:B------:R-:W-:Y:S01]  /*7420*/  LEA.HI.X.SX32 R136, R43, R59.reuse, 0x1, P2 ;  /* 0x0000003b2b887211 */ /* 0x080fe200010f0eff */
[----:B------:R-:W-:Y:S01]  /*7430*/  IMAD R168, R240, UR16, RZ ;  /* 0x00000010f0a87c24 */ /* 0x000fe2000f8e02ff */
[----:B------:R-:W-:Y:S01]  /*7440*/  LEA.HI.X.SX32 R134, R34, R59, 0x1, P3 ;  /* 0x0000003b22867211 */ /* 0x000fe200018f0eff */
[----:B------:R-:W-:Y:S01]  /*7450*/  ULEA.HI UR7, UR7, UR12, URZ, 0x6 ;  /* 0x0000000c07077291 */ /* 0x000fe2000f8f30ff */
[C---:B------:R-:W-:Y:S01]  /*7460*/  IADD3 R23, P2, PT, R6.reuse, R200, RZ ;  /* 0x000000c806177210 */ /* 0x040fe20007f5e0ff */
[----:B------:R-:W-:Y:S01]  /*7470*/  UIMAD.WIDE.U32 UR14, UR14, 0xc, UR4 ;  /* 0x0000000c0e0e78a5 */ /* 0x000fe2000f8e0004 */
[----:B------:R-:W-:Y:S01]  /*7480*/  IADD3 R21, P3, PT, R6, R49, RZ ;  /* 0x0000003106157210 */ /* 0x000fe20007f7e0ff */
[----:B------:R-:W-:Y:S01]  /*7490*/  USHF.R.S32.HI UR7, URZ, 0x6, UR7 ;  /* 0x00000006ff077899 */ /* 0x000fe20008011407 */
[-C--:B------:R-:W-:Y:S01]  /*74a0*/  LEA.HI.X.SX32 R199, R199, R59.reuse, 0x1, P4 ;  /* 0x0000003bc7c77211 */ /* 0x080fe200020f0eff */
[----:B------:R-:W-:Y:S01]  /*74b0*/  UIMAD UR10, UR10, 0xc, URZ ;  /* 0x0000000c0a0a78a4 */ /* 0x000fe2000f8e02ff */
[-C--:B------:R-:W-:Y:S01]  /*74c0*/  LEA.HI.X.SX32 R161, R50, R59.reuse, 0x1, P5 ;  /* 0x0000003b32a17211 */ /* 0x080fe200028f0eff */
[----:B------:R-:W-:Y:S01]  /*74d0*/  UISETP.LT.AND UP3, UPT, UR7, 0x2, UPT ;  /* 0x000000020700788c */ /* 0x000fe2000bf61270 */
[----:B------:R-:W-:Y:S01]  /*74e0*/  LEA.HI.X.SX32 R160, R42, R59, 0x1, P6 ;  /* 0x0000003b2aa07211 */ /* 0x000fe200030f0eff */
[----:B------:R-:W-:Y:S01]  /*74f0*/  UIMAD UR13, UR13, 0xc, URZ ;  /* 0x0000000c0d0d78a4 */ /* 0x000fe2000f8e02ff */
[C---:B------:R-:W-:Y:S01]  /*7500*/  IADD3 R19, P4, PT, R6.reuse, R41, RZ ;  /* 0x0000002906137210 */ /* 0x040fe20007f9e0ff */
[----:B------:R-:W-:Y:S01]  /*7510*/  USEL UR69, UR7, 0x2, !UP3 ;  /* 0x0000000207457887 */ /* 0x000fe2000d800000 */
[C---:B------:R-:W-:Y:S01]  /*7520*/  IADD3 R20, P5, PT, R6.reuse, R32, RZ ;  /* 0x0000002006147210 */ /* 0x040fe20007fbe0ff */
[----:B------:R-:W-:Y:S01]  /*7530*/  UIADD3 UR32, UPT, UPT, UR32, -0xc0, URZ ;  /* 0xffffff4020207890 */ /* 0x000fe2000fffe0ff */
[C---:B------:R-:W-:Y:S01]  /*7540*/  IADD3 R22, P6, PT, R6.reuse, R140, RZ ;  /* 0x0000008c06167210 */ /* 0x040fe20007fde0ff */
[----:B------:R-:W-:Y:S01]  /*7550*/  UMOV UR34, 0x1 ;  /* 0x0000000100227882 */ /* 0x000fe20000000000 */
[-C--:B------:R-:W-:Y:S01]  /*7560*/  LEA.HI.X.SX32 R159, R33, R59.reuse, 0x1, P0 ;  /* 0x0000003b219f7211 */ /* 0x080fe200000f0eff */
[----:B------:R-:W-:Y:S01]  /*7570*/  UMOV UR35, 0x2 ;  /* 0x0000000200237882 */ /* 0x000fe20000000000 */
[----:B------:R-:W-:Y:S01]  /*7580*/  IADD3 R24, P0, PT, R6, R48, RZ ;  /* 0x0000003006187210 */ /* 0x000fe20007f1e0ff */
[----:B------:R-:W-:Y:S01]  /*7590*/  UMOV UR4, URZ ;  /* 0x000000ff00047c82 */ /* 0x000fe20008000000 */
[-C--:B------:R-:W-:Y:S01]  /*75a0*/  LEA.HI.X.SX32 R200, R200, R59.reuse, 0x1, P2 ;  /* 0x0000003bc8c87211 */ /* 0x080fe200010f0eff */
[----:B------:R-:W-:Y:S01]  /*75b0*/  UMOV UR5, URZ ;  /* 0x000000ff00057c82 */ /* 0x000fe20008000000 */
[----:B------:R-:W-:Y:S01]  /*75c0*/  LEA.HI.X.SX32 R158, R49, R59, 0x1, P3 ;  /* 0x0000003b319e7211 */ /* 0x000fe200018f0eff */
[----:B------:R-:W-:Y:S01]  /*75d0*/  UMOV UR6, URZ ;  /* 0x000000ff00067c82 */ /* 0x000fe20008000000 */
[C---:B------:R-:W-:Y:S01]  /*75e0*/  IADD3 R26, P2, PT, R6.reuse, R40, RZ ;  /* 0x00000028061a7210 */ /* 0x040fe20007f5e0ff */
[----:B------:R-:W-:Y:S01]  /*75f0*/  UIADD3 UR36, UPT, UPT, UR9, UR10, URZ ;  /* 0x0000000a09247290 */ /* 0x000fe2000fffe0ff */
[----:B------:R-:W-:Y:S01]  /*7600*/  IADD3 R35, P3, PT, R6, R31, RZ ;  /* 0x0000001f06237210 */ /* 0x000fe20007f7e0ff */
[----:B------:R-:W-:Y:S01]  /*7610*/  UIADD3 UR37, UPT, UPT, UR15, UR13, URZ ;  /* 0x0000000d0f257290 */ /* 0x000fe2000fffe0ff */
[-C--:B------:R-:W-:Y:S01]  /*7620*/  LEA.HI.X.SX32 R157, R41, R59.reuse, 0x1, P4 ;  /* 0x0000003b299d7211 */ /* 0x080fe200020f0eff */
[----:B------:R-:W-:Y:S01]  /*7630*/  UIADD3 UR68, UPT, UPT, UR7, -0x3, URZ ;  /* 0xfffffffd07447890 */ /* 0x000fe2000fffe0ff */
[-C--:B------:R-:W-:Y:S01]  /*7640*/  LEA.HI.X.SX32 R155, R32, R59.reuse, 0x1, P5 ;  /* 0x0000003b209b7211 */ /* 0x080fe200028f0eff */
[----:B------:R-:W-:Y:S01]  /*7650*/  UIADD3 UR69, UPT, UPT, UR69, -0x1, URZ ;  /* 0xffffffff45457890 */ /* 0x000fe2000fffe0ff */
[----:B------:R-:W-:Y:S01]  /*7660*/  LEA.HI.X.SX32 R154, R140, R59, 0x1, P6 ;  /* 0x0000003b8c9a7211 */ /* 0x000fe200030f0eff */
[----:B------:R-:W-:Y:S01]  /*7670*/  IMAD R140, R226, UR16, RZ ;  /* 0x00000010e28c7c24 */ /* 0x000fe2000f8e02ff */
[C---:B------:R-:W-:Y:S01]  /*7680*/  IADD3 R33, P4, PT, R6.reuse, R55, RZ ;  /* 0x0000003706217210 */ /* 0x040fe20007f9e0ff */
[----:B------:R-:W-:Y:S01]  /*7690*/  UMOV UR72, UR8 ;  /* 0x0000000800487c82 */ /* 0x000fe20008000000 */
[C---:B------:R-:W-:Y:S01]  /*76a0*/  IADD3 R32, P5, PT, R6.reuse, R47, RZ ;  /* 0x0000002f06207210 */ /* 0x040fe20007fbe0ff */
[----:B------:R-:W-:Y:S01]  /*76b0*/  UMOV UR74, UR14 ;  /* 0x0000000e004a7c82 */ /* 0x000fe20008000000 */
[----:B------:R-:W-:-:S02]  /*76c0*/  IADD3 R34, P6, PT, R6, R39, RZ ;  /* 0x0000002706227210 */ /* 0x000fc40007fde0ff */
[-C--:B------:R-:W-:Y:S02]  /*76d0*/  LEA.HI.X.SX32 R152, R48, R59.reuse, 0x1, P0 ;  /* 0x0000003b30987211 */ /* 0x080fe400000f0eff */
[----:B------:R-:W-:Y:S02]  /*76e0*/  IADD3 R43, P0, PT, R6, R30, RZ ;  /* 0x0000001e062b7210 */ /* 0x000fe40007f1e0ff */
[-C--:B------:R-:W-:Y:S02]  /*76f0*/  LEA.HI.X.SX32 R150, R40, R59.reuse, 0x1, P2 ;  /* 0x0000003b28967211 */ /* 0x080fe400010f0eff */
[-C--:B------:R-:W-:Y:S02]  /*7700*/  LEA.HI.X.SX32 R149, R31, R59.reuse, 0x1, P3 ;  /* 0x0000003b1f957211 */ /* 0x080fe400018f0eff */
[----:B------:R-:W-:Y:S02]  /*7710*/  IADD3 R40, P3, PT, R6, R46, RZ ;  /* 0x0000002e06287210 */ /* 0x000fe40007f7e0ff */
[----:B------:R-:W-:-:S02]  /*7720*/  LEA.HI.X.SX32 R148, R55, R59, 0x1, P4 ;  /* 0x0000003b37947211 */ /* 0x000fc400020f0eff */
[-C--:B------:R-:W-:Y:S02]  /*7730*/  LEA.HI.X.SX32 R31, R47, R59.reuse, 0x1, P5 ;  /* 0x0000003b2f1f7211 */ /* 0x080fe400028f0eff */
[----:B------:R-:W-:Y:S02]  /*7740*/  LEA.HI.X.SX32 R129, R39, R59, 0x1, P6 ;  /* 0x0000003b27817211 */ /* 0x000fe400030f0eff */
[C---:B------:R-:W-:Y:S02]  /*7750*/  IADD3 R41, P2, PT, R6.reuse, R54, RZ ;  /* 0x0000003606297210 */ /* 0x040fe40007f5e0ff */
[C---:B------:R-:W-:Y:S02]  /*7760*/  IADD3 R42, P4, PT, R6.reuse, R38, RZ ;  /* 0x00000026062a7210 */ /* 0x040fe40007f9e0ff */
[C---:B------:R-:W-:Y:S02]  /*7770*/  IADD3 R49, P5, PT, R6.reuse, R29, RZ ;  /* 0x0000001d06317210 */ /* 0x040fe40007fbe0ff */
[----:B------:R-:W-:-:S02]  /*7780*/  IADD3 R47, P6, PT, R6, R53, RZ ;  /* 0x00000035062f7210 */ /* 0x000fc40007fde0ff */
[----:B------:R-:W-:Y:S01]  /*7790*/  LEA.HI.X.SX32 R128, R30, R59, 0x1, P0 ;  /* 0x0000003b1e807211 */ /* 0x000fe200000f0eff */
[----:B------:R-:W-:Y:S01]  /*77a0*/  IMAD R30, R230, UR16, RZ ;  /* 0x00000010e61e7c24 */ /* 0x000fe2000f8e02ff */
[----:B------:R-:W-:Y:S02]  /*77b0*/  IADD3 R48, P0, PT, R6, R45, RZ ;  /* 0x0000002d06307210 */ /* 0x000fe40007f1e0ff */
[-C--:B------:R-:W-:Y:S02]  /*77c0*/  LEA.HI.X.SX32 R39, R46, R59.reuse, 0x1, P3 ;  /* 0x0000003b2e277211 */ /* 0x080fe400018f0eff */
[-C--:B------:R-:W-:Y:S02]  /*77d0*/  LEA.HI.X.SX32 R127, R54, R59.reuse, 0x1, P2 ;  /* 0x0000003b367f7211 */ /* 0x080fe400010f0eff */
[-C--:B------:R-:W-:Y:S01]  /*77e0*/  LEA.HI.X.SX32 R126, R38, R59.reuse, 0x1, P4 ;  /* 0x0000003b267e7211 */ /* 0x080fe200020f0eff */
[----:B------:R-:W-:Y:S01]  /*77f0*/  IMAD R38, R232, UR16, RZ ;  /* 0x00000010e8267c24 */ /* 0x000fe2000f8e02ff */
[----:B------:R-:W-:-:S02]  /*7800*/  LEA.HI.X.SX32 R125, R29, R59, 0x1, P5 ;  /* 0x0000003b1d7d7211 */ /* 0x000fc400028f0eff */
[----:B------:R-:W-:Y:S02]  /*7810*/  LEA.HI.X.SX32 R46, R53, R59, 0x1, P6 ;  /* 0x0000003b352e7211 */ /* 0x000fe400030f0eff */
[C---:B------:R-:W-:Y:S02]  /*7820*/  IADD3 R50, P2, PT, R6.reuse, R37, RZ ;  /* 0x0000002506327210 */ /* 0x040fe40007f5e0ff */
[C---:B------:R-:W-:Y:S02]  /*7830*/  IADD3 R52, P3, PT, R6.reuse, R28, RZ ;  /* 0x0000001c06347210 */ /* 0x040fe40007f7e0ff */
[C---:B------:R-:W-:Y:S02]  /*7840*/  IADD3 R54, P4, PT, R6.reuse, R44, RZ ;  /* 0x0000002c06367210 */ /* 0x040fe40007f9e0ff */
[C---:B------:R-:W-:Y:S02]  /*7850*/  IADD3 R56, P5, PT, R6.reuse, R36, RZ ;  /* 0x0000002406387210 */ /* 0x040fe40007fbe0ff */
[----:B------:R-:W-:-:S02]  /*7860*/  IADD3 R58, P6, PT, R6, R27, RZ ;  /* 0x0000001b063a7210 */ /* 0x000fc40007fde0ff */
[-C--:B------:R-:W-:Y:S02]  /*7870*/  LEA.HI.X.SX32 R123, R45, R59.reuse, 0x1, P0 ;  /* 0x0000003b2d7b7211 */ /* 0x080fe400000f0eff */
[----:B------:R-:W-:Y:S01]  /*7880*/  IADD3 R60, P0, PT, R6, R18, RZ ;  /* 0x00000012063c7210 */ /* 0x000fe20007f1e0ff */
[----:B------:R-:W-:Y:S01]  /*7890*/  IMAD R6, R227, UR16, RZ ;  /* 0x00000010e3067c24 */ /* 0x000fe2000f8e02ff */
[-C--:B------:R-:W-:Y:S02]  /*78a0*/  LEA.HI.X.SX32 R124, R37, R59.reuse, 0x1, P2 ;  /* 0x0000003b257c7211 */ /* 0x080fe400010f0eff */
[-C--:B------:R-:W-:Y:S01]  /*78b0*/  LEA.HI.X.SX32 R51, R28, R59.reuse, 0x1, P3 ;  /* 0x0000003b1c337211 */ /* 0x080fe200018f0eff */
[----:B------:R-:W-:Y:S01]  /*78c0*/  IMAD R28, R229, UR16, RZ ;  /* 0x00000010e51c7c24 */ /* 0x000fe2000f8e02ff */
[-C--:B------:R-:W-:Y:S01]  /*78d0*/  LEA.HI.X.SX32 R53, R44, R59.reuse, 0x1, P4 ;  /* 0x0000003b2c357211 */ /* 0x080fe200020f0eff */
[----:B------:R-:W-:Y:S01]  /*78e0*/  IMAD R44, R233, UR16, RZ ;  /* 0x00000010e92c7c24 */ /* 0x000fe2000f8e02ff */
[-C--:B------:R-:W-:Y:S01]  /*78f0*/  LEA.HI.X.SX32 R55, R36, R59.reuse, 0x1, P5 ;  /* 0x0000003b24377211 */ /* 0x080fe200028f0eff */
[----:B------:R-:W-:Y:S01]  /*7900*/  IMAD R36, R231, UR16, RZ ;  /* 0x00000010e7247c24 */ /* 0x000fe2000f8e02ff */
[----:B------:R-:W-:-:S02]  /*7910*/  LEA.HI.X.SX32 R57, R27, R59, 0x1, P6 ;  /* 0x0000003b1b397211 */ /* 0x000fc400030f0eff */
[----:B------:R-:W-:Y:S01]  /*7920*/  LEA.HI.X.SX32 R59, R18, R59, 0x1, P0 ;  /* 0x0000003b123b7211 */ /* 0x000fe200000f0eff */
[----:B------:R-:W-:Y:S01]  /*7930*/  IMAD R18, R228, UR16, RZ ;  /* 0x00000010e4127c24 */ /* 0x000fe2000f8e02ff */
[----:B------:R-:W-:Y:S02]  /*7940*/  SHF.R.S32.HI R131, RZ, 0x1f, R5 ;  /* 0x0000001fff837819 */ /* 0x000fe40000011405 */
[C---:B------:R-:W-:Y:S02]  /*7950*/  IADD3 R66, P0, PT, R5.reuse, R16, RZ ;  /* 0x0000001005427210 */ /* 0x040fe40007f1e0ff */
[C---:B------:R-:W-:Y:S02]  /*7960*/  IADD3 R68, P4, PT, R5.reuse, R7, RZ ;  /* 0x0000000705447210 */ /* 0x040fe40007f9e0ff */
[C---:B------:R-:W-:Y:S02]  /*7970*/  IADD3 R70, P3, PT, R5.reuse, R8, RZ ;  /* 0x0000000805467210 */ /* 0x040fe40007f7e0ff */
[----:B------:R-:W-:-:S02]  /*7980*/  IADD3 R72, P2, PT, R5, R9, RZ ;  /* 0x0000000905487210 */ /* 0x000fc40007f5e0ff */
[-C--:B------:R-:W-:Y:S01]  /*7990*/  LEA.HI.X.SX32 R65, R16, R131.reuse, 0x1, P0 ;  /* 0x0000008310417211 */ /* 0x080fe200000f0eff */
[----:B------:R-:W-:Y:S01]  /*79a0*/  IMAD.SHL.U32 R16, R21, 0x4, RZ ;  /* 0x0000000415107824 */ /* 0x000fe200078e00ff */
[-C--:B------:R-:W-:Y:S02]  /*79b0*/  LEA.HI.X.SX32 R67, R7, R131.reuse, 0x1, P4 ;  /* 0x0000008307437211 */ /* 0x080fe400020f0eff */
[-C--:B------:R-:W-:Y:S01]  /*79c0*/  LEA.HI.X.SX32 R69, R8, R131.reuse, 0x1, P3 ;  /* 0x0000008308457211 */ /* 0x080fe200018f0eff */
[----:B------:R-:W-:Y:S01]  /*79d0*/  IMAD.SHL.U32 R8, R153, 0x4, RZ ;  /* 0x0000000499087824 */ /* 0x000fe200078e00ff */
[----:B------:R-:W-:Y:S02]  /*79e0*/  LEA.HI.X.SX32 R71, R9, R131, 0x1, P2 ;  /* 0x0000008309477211 */ /* 0x000fe400010f0eff */
[C---:B------:R-:W-:Y:S02]  /*79f0*/  IADD3 R78, P0, PT, R5.reuse, R11, RZ ;  /* 0x0000000b054e7210 */ /* 0x040fe40007f1e0ff */
[----:B------:R-:W-:-:S02]  /*7a00*/  IADD3 R80, P4, PT, R5, R12, RZ ;  /* 0x0000000c05507210 */ /* 0x000fc40007f9e0ff */
[C---:B------:R-:W-:Y:S02]  /*7a10*/  IADD3 R82, P3, PT, R5.reuse, R13, RZ ;  /* 0x0000000d05527210 */ /* 0x040fe40007f7e0ff */
[C---:B------:R-:W-:Y:S02]  /*7a20*/  IADD3 R84, P2, PT, R5.reuse, R14, RZ ;  /* 0x0000000e05547210 */ /* 0x040fe40007f5e0ff */
[----:B------:R-:W-:Y:S02]  /*7a30*/  IADD3 R62, P6, PT, R5, R220, RZ ;  /* 0x000000dc053e7210 */ /* 0x000fe40007fde0ff */
[-C--:B------:R-:W-:Y:S02]  /*7a40*/  LEA.HI.X.SX32 R77, R11, R131.reuse, 0x1, P0 ;  /* 0x000000830b4d7211 */ /* 0x080fe400000f0eff */
[-C--:B------:R-:W-:Y:S01]  /*7a50*/  LEA.HI.X.SX32 R79, R12, R131.reuse, 0x1, P4 ;  /* 0x000000830c4f7211 */ /* 0x080fe200020f0eff */
[----:B------:R-:W-:Y:S01]  /*7a60*/  IMAD.SHL.U32 R12, R25, 0x4, RZ ;  /* 0x00000004190c7824 */ /* 0x000fe200078e00ff */
[----:B------:R-:W-:-:S02]  /*7a70*/  LEA.HI.X.SX32 R81, R13, R131, 0x1, P3 ;  /* 0x000000830d517211 */ /* 0x000fc400018f0eff */
[-C--:B------:R-:W-:Y:S01]  /*7a80*/  LEA.HI.X.SX32 R83, R14, R131.reuse, 0x1, P2 ;  /* 0x000000830e537211 */ /* 0x080fe200010f0eff */
[----:B------:R-:W-:Y:S01]  /*7a90*/  IMAD.SHL.U32 R14, R23, 0x4, RZ ;  /* 0x00000004170e7824 */ /* 0x000fe200078e00ff */
[----:B------:R-:W-:Y:S02]  /*7aa0*/  LEA.HI.X.SX32 R61, R220, R131, 0x1, P6 ;  /* 0x00000083dc3d7211 */ /* 0x000fe400030f0eff */
[C---:B------:R-:W-:Y:S02]  /*7ab0*/  IADD3 R90, P0, PT, R5.reuse, R6, RZ ;  /* 0x00000006055a7210 */ /* 0x040fe40007f1e0ff */
[C---:B------:R-:W-:Y:S02]  /*7ac0*/  IADD3 R94, P4, PT, R5.reuse, R28, RZ ;  /* 0x0000001c055e7210 */ /* 0x040fe40007f9e0ff */
[C---:B------:R-:W-:Y:S02]  /*7ad0*/  IADD3 R96, P3, PT, R5.reuse, R30, RZ ;  /* 0x0000001e05607210 */ /* 0x040fe40007f7e0ff */
[----:B------:R-:W-:-:S02]  /*7ae0*/  IADD3 R98, P2, PT, R5, R36, RZ ;  /* 0x0000002405627210 */ /* 0x000fc40007f5e0ff */
[-C--:B------:R-:W-:Y:S01]  /*7af0*/  LEA.HI.X.SX32 R89, R6, R131.reuse, 0x1, P0 ;  /* 0x0000008306597211 */ /* 0x080fe200000f0eff */
[----:B------:R-:W-:Y:S01]  /*7b00*/  IMAD.SHL.U32 R6, R156, 0x4, RZ ;  /* 0x000000049c067824 */ /* 0x000fe200078e00ff */
[-C--:B------:R-:W-:Y:S01]  /*7b10*/  LEA.HI.X.SX32 R93, R28, R131.reuse, 0x1, P4 ;  /* 0x000000831c5d7211 */ /* 0x080fe200020f0eff */
[----:B------:R-:W-:Y:S01]  /*7b20*/  IMAD.SHL.U32 R28, R35, 0x4, RZ ;  /* 0x00000004231c7824 */ /* 0x000fe200078e00ff */
[-C--:B------:R-:W-:Y:S01]  /*7b30*/  LEA.HI.X.SX32 R95, R30, R131.reuse, 0x1, P3 ;  /* 0x000000831e5f7211 */ /* 0x080fe200018f0eff */
[----:B------:R-:W-:Y:S01]  /*7b40*/  IMAD.SHL.U32 R30, R33, 0x4, RZ ;  /* 0x00000004211e7824 */ /* 0x000fe200078e00ff */
[----:B------:R-:W-:Y:S01]  /*7b50*/  LEA.HI.X.SX32 R97, R36, R131, 0x1, P2 ;  /* 0x0000008324617211 */ /* 0x000fe200010f0eff */
[----:B------:R-:W-:Y:S01]  /*7b60*/  IMAD.SHL.U32 R36, R43, 0x4, RZ ;  /* 0x000000042b247824 */ /* 0x000fe200078e00ff */
        /* <DEDUP_REMOVED lines=8> */
[-C--:B------:R-:W-:Y:S01]  /*7bf0*/  LEA.HI.X.SX32 R101, R44, R131.reuse, 0x1, P4 ;  /* 0x000000832c657211 */ /* 0x080fe200020f0eff */
[----:B------:R-:W-:Y:S01]  /*7c00*/  IMAD.SHL.U32 R44, R49, 0x4, RZ ;  /* 0x00000004312c7824 */ /* 0x000fe200078e00ff */
[----:B------:R-:W-:-:S02]  /*7c10*/  LEA.HI.X.SX32 R103, R112, R131, 0x1, P3 ;  /* 0x0000008370677211 */ /* 0x000fc400018f0eff */
[----:B------:R-:W-:Y:S02]  /*7c20*/  LEA.HI.X.SX32 R105, R114, R131, 0x1, P2 ;  /* 0x0000008372697211 */ /* 0x000fe400010f0eff */
[C---:B------:R-:W-:Y:S02]  /*7c30*/  IADD3 R76, P5, PT, R5.reuse, R10, RZ ;  /* 0x0000000a054c7210 */ /* 0x040fe40007fbe0ff */
[C---:B------:R-:W-:Y:S02]  /*7c40*/  IADD3 R108, P0, PT, R5.reuse, R116, RZ ;  /* 0x00000074056c7210 */ /* 0x040fe40007f1e0ff */
[C---:B------:R-:W-:Y:S02]  /*7c50*/  IADD3 R110, P4, PT, R5.reuse, R118, RZ ;  /* 0x00000076056e7210 */ /* 0x040fe40007f9e0ff */
[C---:B------:R-:W-:Y:S02]  /*7c60*/  IADD3 R112, P3, PT, R5.reuse, R120, RZ ;  /* 0x0000007805707210 */ /* 0x040fe40007f7e0ff */
[----:B------:R-:W-:-:S02]  /*7c70*/  IADD3 R114, P2, PT, R5, R122, RZ ;  /* 0x0000007a05727210 */ /* 0x000fc40007f5e0ff */
[-C--:B------:R-:W-:Y:S01]  /*7c80*/  LEA.HI.X.SX32 R75, R10, R131.reuse, 0x1, P5 ;  /* 0x000000830a4b7211 */ /* 0x080fe200028f0eff */
[----:B------:R-:W-:Y:S01]  /*7c90*/  IMAD.SHL.U32 R10, R151, 0x4, RZ ;  /* 0x00000004970a7824 */ /* 0x000fe200078e00ff */
[-C--:B------:R-:W-:Y:S02]  /*7ca0*/  LEA.HI.X.SX32 R107, R116, R131.reuse, 0x1, P0 ;  /* 0x00000083746b7211 */ /* 0x080fe400000f0eff */
[-C--:B------:R-:W-:Y:S02]  /*7cb0*/  LEA.HI.X.SX32 R109, R118, R131.reuse, 0x1, P4 ;  /* 0x00000083766d7211 */ /* 0x080fe400020f0eff */
[-C--:B------:R-:W-:Y:S02]  /*7cc0*/  LEA.HI.X.SX32 R111, R120, R131.reuse, 0x1, P3 ;  /* 0x00000083786f7211 */ /* 0x080fe400018f0eff */
[----:B------:R-:W-:Y:S01]  /*7cd0*/  LEA.HI.X.SX32 R113, R122, R131, 0x1, P2 ;  /* 0x000000837a717211 */ /* 0x000fe200010f0eff */
[----:B------:R-:W-:Y:S01]  /*7ce0*/  IMAD.MOV.U32 R122, RZ, RZ, RZ ;  /* 0x000000ffff7a7224 */ /* 0x000fe200078e00ff */
[----:B------:R-:W-:-:S02]  /*7cf0*/  IADD3 R116, P0, PT, R5, R140, RZ ;  /* 0x0000008c05747210 */ /* 0x000fc40007f1e0ff */
[C---:B------:R-:W-:Y:S02]  /*7d00*/  IADD3 R118, P4, PT, R5.reuse, R162, RZ ;  /* 0x000000a205767210 */ /* 0x040fe40007f9e0ff */
[C---:B------:R-:W-:Y:S02]  /*7d10*/  IADD3 R120, P3, PT, R5.reuse, R164, RZ ;  /* 0x000000a405787210 */ /* 0x040fe40007f7e0ff */
[----:B------:R-:W-:Y:S02]  /*7d20*/  IADD3 R130, P2, PT, R5, R166, RZ ;  /* 0x000000a605827210 */ /* 0x000fe40007f5e0ff */
[-C--:B------:R-:W-:Y:S02]  /*7d30*/  LEA.HI.X.SX32 R115, R140, R131.reuse, 0x1, P0 ;  /* 0x000000838c737211 */ /* 0x080fe400000f0eff */
[-C--:B------:R-:W-:Y:S02]  /*7d40*/  LEA.HI.X.SX32 R117, R162, R131.reuse, 0x1, P4 ;  /* 0x00000083a2757211 */ /* 0x080fe400020f0eff */
[----:B------:R-:W-:-:S02]  /*7d50*/  LEA.HI.X.SX32 R119, R164, R131, 0x1, P3 ;  /* 0x00000083a4777211 */ /* 0x000fc400018f0eff */
[----:B------:R-:W-:Y:S02]  /*7d60*/  LEA.HI.X.SX32 R121, R166, R131, 0x1, P2 ;  /* 0x00000083a6797211 */ /* 0x000fe400010f0eff */
[----:B------:R-:W-:Y:S02]  /*7d70*/  SHF.L.U64.HI R27, R35, 0x2, R149 ;  /* 0x00000002231b7819 */ /* 0x000fe40000010295 */
[----:B------:R-:W-:Y:S02]  /*7d80*/  SHF.L.U64.HI R35, R43, 0x2, R128 ;  /* 0x000000022b237819 */ /* 0x000fe40000010280 */
[C---:B------:R-:W-:Y:S01]  /*7d90*/  SHF.L.U64.HI R45, R47.reuse, 0x2, R46 ;  /* 0x000000022f2d7819 */ /* 0x040fe2000001022e */
[----:B------:R-:W-:Y:S01]  /*7da0*/  IMAD.SHL.U32 R46, R47, 0x4, RZ ;  /* 0x000000042f2e7824 */ /* 0x000fe200078e00ff */
[----:B------:R-:W-:Y:S02]  /*7db0*/  SHF.L.U64.HI R11, R25, 0x2, R159 ;  /* 0x00000002190b7819 */ /* 0x000fe4000001029f */
[----:B------:R-:W-:-:S02]  /*7dc0*/  SHF.L.U64.HI R13, R23, 0x2, R200 ;  /* 0x00000002170d7819 */ /* 0x000fc400000102c8 */
[----:B------:R-:W-:Y:S02]  /*7dd0*/  SHF.L.U64.HI R17, R19, 0x2, R157 ;  /* 0x0000000213117819 */ /* 0x000fe4000001029d */
[----:B------:R-:W-:Y:S02]  /*7de0*/  SHF.L.U64.HI R29, R33, 0x2, R148 ;  /* 0x00000002211d7819 */ /* 0x000fe40000010294 */
[----:B------:R-:W-:Y:S02]  /*7df0*/  SHF.L.U64.HI R37, R41, 0x2, R127 ;  /* 0x0000000229257819 */ /* 0x000fe4000001027f */
[----:B------:R-:W-:Y:S02]  /*7e00*/  SHF.L.U64.HI R43, R49, 0x2, R125 ;  /* 0x00000002312b7819 */ /* 0x000fe4000001027d */
[C---:B------:R-:W-:Y:S01]  /*7e10*/  SHF.L.U64.HI R140, R139.reuse, 0x2, R205 ;  /* 0x000000028b8c7819 */ /* 0x040fe200000102cd */
[----:B------:R-:W-:Y:S01]  /*7e20*/  IMAD.SHL.U32 R139, R139, 0x4, RZ ;  /* 0x000000048b8b7824 */ /* 0x000fe200078e00ff */
        /* <DEDUP_REMOVED lines=36> */
[----:B--2---:R-:W-:-:S02]  /*8070*/  IADD3 R74, P6, PT, R5, R191, RZ ;  /* 0x000000bf054a7210 */ /* 0x004fc40007fde0ff */
[C---:B------:R-:W-:Y:S01]  /*8080*/  SHF.L.U64.HI R65, R66.reuse, 0x2, R65 ;  /* 0x0000000242417819 */ /* 0x040fe20000010241 */
[----:B------:R-:W-:Y:S01]  /*8090*/  IMAD.SHL.U32 R66, R66, 0x4, RZ ;  /* 0x0000000442427824 */ /* 0x000fe200078e00ff */
[----:B------:R-:W-:Y:S02]  /*80a0*/  LEA.HI.X.SX32 R73, R191, R131, 0x1, P6 ;  /* 0x00000083bf497211 */ /* 0x000fe400030f0eff */
[C---:B------:R-:W-:Y:S02]  /*80b0*/  IADD3 R86, P6, PT, R5.reuse, R15, RZ ;  /* 0x0000000f05567210 */ /* 0x040fe40007fde0ff */
[----:B----4-:R-:W-:Y:S02]  /*80c0*/  IADD3 R88, P5, PT, R5, R250, RZ ;  /* 0x000000fa05587210 */ /* 0x010fe40007fbe0ff */
[----:B------:R-:W-:Y:S02]  /*80d0*/  LEA.HI.X.SX32 R85, R15, R131, 0x1, P6 ;  /* 0x000000830f557211 */ /* 0x000fe400030f0eff */
[----:B------:R-:W-:-:S02]  /*80e0*/  IADD3 R92, P6, PT, R5, R18, RZ ;  /* 0x00000012055c7210 */ /* 0x000fc40007fde0ff */
[-C--:B------:R-:W-:Y:S02]  /*80f0*/  LEA.HI.X.SX32 R87, R250, R131.reuse, 0x1, P5 ;  /* 0x00000083fa577211 */ /* 0x080fe400028f0eff */
[-C--:B------:R-:W-:Y:S01]  /*8100*/  LEA.HI.X.SX32 R91, R18, R131.reuse, 0x1, P6 ;  /* 0x00000083125b7211 */ /* 0x080fe200030f0eff */
[----:B------:R-:W-:Y:S01]  /*8110*/  IMAD.SHL.U32 R18, R19, 0x4, RZ ;  /* 0x0000000413127824 */ /* 0x000fe200078e00ff */
[----:B------:R-:W-:Y:S02]  /*8120*/  IADD3 R132, P6, PT, R5, R168, RZ ;  /* 0x000000a805847210 */ /* 0x000fe40007fde0ff */
[----:B------:R-:W-:Y:S02]  /*8130*/  SHF.L.U64.HI R15, R21, 0x2, R158 ;  /* 0x00000002150f7819 */ /* 0x000fe4000001029e */
[----:B------:R-:W-:Y:S02]  /*8140*/  LEA.HI.X.SX32 R131, R168, R131, 0x1, P6 ;  /* 0x00000083a8837211 */ /* 0x000fe400030f0eff */
        /* <DEDUP_REMOVED lines=62> */
[----:B------:R-:W-:-:S02]  /*8530*/  SHF.L.U64.HI R5, R156, 0x2, R199 ;  /* 0x000000029c057819 */ /* 0x000fc400000102c7 */
[----:B------:R-:W-:Y:S02]  /*8540*/  SHF.L.U64.HI R7, R153, 0x2, R161 ;  /* 0x0000000299077819 */ /* 0x000fe400000102a1 */
[----:B------:R-:W-:-:S07]  /*8550*/  SHF.L.U64.HI R9, R151, 0x2, R160 ;  /* 0x0000000297097819 */ /* 0x000fce00000102a0 */
.L_x_10:
[----:B------:R-:W-:-:S04]  /*8560*/  DEPBAR.LE SB0, 0x2 ;  /* 0x000080800000791a */ /* 0x000fc80000000000 */
[----:B------:R-:W-:Y:S01]  /*8570*/  UIADD3 UR4, UPT, UPT, UR4, 0x1, URZ ;  /* 0x0000000104047890 */ /* 0x000fe2000fffe0ff */
[----:B------:R-:W-:Y:S01]  /*8580*/  IMAD.U32 R122, R122, -0x80000000, RZ ;  /* 0x800000007a7a7824 */ /* 0x000fe200078e00ff */
[----:B------:R-:W-:Y:S02]  /*8590*/  ULEA UR28, UR34, UR29, 0x3 ;  /* 0x0000001d221c7291 */ /* 0x000fe4000f8e18ff */
[----:B------:R-:W-:Y:S02]  /*85a0*/  UISETP.GT.AND UP3, UPT, UR4, 0x2, UPT ;  /* 0x000000020400788c */ /* 0x000fe4000bf64270 */
[----:B------:R-:W-:Y:S02]  /*85b0*/  UIADD3 UR28, UPT, UPT, UR28, 0x18000, URZ ;  /* 0x000180001c1c7890 */ /* 0x000fe4000fffe0ff */
[----:B------:R-:W-:Y:S01]  /*85c0*/  USEL UR4, UR4, URZ, !UP3 ;  /* 0x000000ff04047287 */ /* 0x000fe2000d800000 */
[----:B------:R-:W-:Y:S06]  /*85d0*/  BAR.SYNC.DEFER_BLOCKING 0x0 ;  /* 0x0000000000007b1d */ /* 0x000fec0000010000 */
[----:B--2---:R-:W-:Y:S05]  /*85e0*/  BRA.U UP1, `(.L_x_8) ;  /* 0x00000005010c7547 */ /* 0x004fea000b800000 */
[----:B------:R-:W-:Y:S01]  /*85f0*/  ULEA UR8, UR4, UR29, 0xe ;  /* 0x0000001d04087291 */ /* 0x000fe2000f8e70ff */
[----:B------:R-:W-:Y:S01]  /*8600*/  UMOV UR7, URZ ;  /* 0x000000ff00077c82 */ /* 0x000fe20008000000 */
[----:B------:R-:W-:Y:S02]  /*8610*/  UMOV UR22, UR28 ;  /* 0x0000001c00167c82 */ /* 0x000fe40008000000 */
[----:B------:R-:W-:Y:S02]  /*8620*/  USHF.R.U32.HI UR14, URZ, 0x4, UR8 ;  /* 0x00000004ff0e7899 */ /* 0x000fe40008011608 */
[----:B------:R-:W-:Y:S02]  /*8630*/  UIADD3 UR9, UPT, UPT, UR8, 0xc000, URZ ;  /* 0x0000c00008097890 */ /* 0x000fe4000fffe0ff */
[----:B------:R-:W-:Y:S02]  /*8640*/  USGXT.U32 UR14, UR14, 0xe ;  /* 0x0000000e0e0e789a */ /* 0x000fe40008000000 */
[----:B------:R-:W-:-:S02]  /*8650*/  USHF.R.U32.HI UR9, URZ, 0x4, UR9 ;  /* 0x00000004ff097899 */ /* 0x000fc40008011609 */
[----:B------:R-:W-:Y:S02]  /*8660*/  UIADD3 UR10, UP3, UPT, UR14, 0x2, URZ ;  /* 0x000000020e0a7890 */ /* 0x000fe4000ff7e0ff */
[----:B------:R-:W-:Y:S02]  /*8670*/  USGXT.U32 UR16, UR9, 0xe ;  /* 0x0000000e0910789a */ /* 0x000fe40008000000 */
[----:B------:R-:W-:Y:S02]  /*8680*/  UIADD3.X UR11, UPT, UPT, UR7, 0x40004040, URZ, UP3, !UPT ;  /* 0x40004040070b7890 */ /* 0x000fe40009ffe4ff */
[----:B------:R-:W-:Y:S01]  /*8690*/  UIADD3 UR20, UP3, UPT, UR16, 0x2, URZ ;  /* 0x0000000210147890 */ /* 0x000fe2000ff7e0ff */
[----:B------:R-:W-:Y:S01]  /*86a0*/  UMOV UR8, URZ ;  /* 0x000000ff00087c82 */ /* 0x000fe20008000000 */
[----:B------:R-:W-:Y:S02]  /*86b0*/  UIADD3 UR52, UP4, UPT, UR10, 0x2, URZ ;  /* 0x000000020a347890 */ /* 0x000fe4000ff9e0ff */
[----:B------:R-:W-:-:S02]  /*86c0*/  UIADD3.X UR21, UPT, UPT, UR8, 0x40004040, URZ, UP3, !UPT ;  /* 0x4000404008157890 */ /* 0x000fc40009ffe4ff */
[----:B------:R-:W-:Y:S02]  /*86d0*/  UIADD3 UR54, UP5, UPT, UR10, 0x4, URZ ;  /* 0x000000040a367890 */ /* 0x000fe4000ffbe0ff */
[----:B------:R-:W-:Y:S02]  /*86e0*/  UIADD3 UR56, UP3, UPT, UR10, 0x1fe, URZ ;  /* 0x000001fe0a387890 */ /* 0x000fe4000ff7e0ff */
[----:B------:R-:W-:Y:S02]  /*86f0*/  UIADD3 UR58, UP6, UPT, UR20, 0x2, URZ ;  /* 0x00000002143a7890 */ /* 0x000fe4000ffde0ff */
[----:B------:R-:W-:Y:S02]  /*8700*/  UIADD3.X UR53, UPT, UPT, UR11, URZ, URZ, UP4, !UPT ;  /* 0x000000ff0b357290 */ /* 0x000fe4000a7fe4ff */
[----:B------:R-:W-:Y:S02]  /*8710*/  UIADD3 UR60, UP4, UPT, UR10, 0x200, URZ ;  /* 0x000002000a3c7890 */ /* 0x000fe4000ff9e0ff */
[----:B------:R-:W-:-:S02]  /*8720*/  UIADD3.X UR55, UPT, UPT, UR11, URZ, URZ, UP5, !UPT ;  /* 0x000000ff0b377290 */ /* 0x000fc4000affe4ff */
[----:B------:R-:W-:Y:S02]  /*8730*/  UIADD3.X UR59, UPT, UPT, UR21, URZ, URZ, UP6, !UPT ;  /* 0x000000ff153b7290 */ /* 0x000fe4000b7fe4ff */
[----:B------:R-:W-:Y:S02]  /*8740*/  UIADD3 UR64, UP5, UPT, UR10, 0x202, URZ ;  /* 0x000002020a407890 */ /* 0x000fe4000ffbe0ff */
[----:B------:R-:W-:Y:S01]  /*8750*/  UIADD3.X UR57, UPT, UPT, UR11, URZ, URZ, UP3, !UPT ;  /* 0x000000ff0b397290 */ /* 0x000fe20009ffe4ff */
[----:B------:R-:W-:Y:S01]  /*8760*/  UMOV UR23, URZ ;  /* 0x000000ff00177c82 */ /* 0x000fe20008000000 */
[----:B------:R-:W-:Y:S02]  /*8770*/  UIADD3 UR62, UP6, UPT, UR20, 0x4, URZ ;  /* 0x00000004143e7890 */ /* 0x000fe4000ffde0ff */
[----:B------:R-:W-:Y:S01]  /*8780*/  UIADD3 UR8, UP3, UPT, UR20, 0x1fe, URZ ;  /* 0x000001fe14087890 */ /* 0x000fe2000ff7e0ff */
[----:B------:R-:W-:Y:S01]  /*8790*/  UMOV UR7, UR22 ;  /* 0x0000001600077c82 */ /* 0x000fe20008000000 */
[----:B------:R-:W-:-:S02]  /*87a0*/  UIADD3.X UR61, UPT, UPT, UR11, URZ, URZ, UP4, !UPT ;  /* 0x000000ff0b3d7290 */ /* 0x000fc4000a7fe4ff */
[----:B------:R-:W-:Y:S02]  /*87b0*/  UIADD3 UR22, UP4, UPT, UR20, 0x200, URZ ;  /* 0x0000020014167890 */ /* 0x000fe4000ff9e0ff */
[----:B------:R-:W-:Y:S02]  /*87c0*/  UIADD3.X UR65, UPT, UPT, UR11, URZ, URZ, UP5, !UPT ;  /* 0x000000ff0b417290 */ /* 0x000fe4000affe4ff */
[----:B------:R-:W-:Y:S02]  /*87d0*/  UIADD3.X UR63, UPT, UPT, UR21, URZ, URZ, UP6, !UPT ;  /* 0x000000ff153f7290 */ /* 0x000fe4000b7fe4ff */
[----:B------:R-:W-:Y:S02]  /*87e0*/  UIADD3 UR24, UP5, UPT, UR20, 0x202, URZ ;  /* 0x0000020214187890 */ /* 0x000fe4000ffbe0ff */
[----:B------:R-:W-:Y:S02]  /*87f0*/  UIADD3.X UR9, UPT, UPT, UR21, URZ, URZ, UP3, !UPT ;  /* 0x000000ff15097290 */ /* 0x000fe40009ffe4ff */
[----:B------:R-:W-:-:S02]  /*8800*/  UIADD3 UR66, UP6, UPT, UR10, 0x204, URZ ;  /* 0x000002040a427890 */ /* 0x000fc4000ffde0ff */
[----:B------:R-:W-:Y:S02]  /*8810*/  UIADD3 UR30, UP3, UPT, UR20, 0x204, URZ ;  /* 0x00000204141e7890 */ /* 0x000fe4000ff7e0ff */
[----:B------:R-:W-:Y:S02]  /*8820*/  UIADD3.X UR23, UPT, UPT, UR21, URZ, URZ, UP4, !UPT ;  /* 0x000000ff15177290 */ /* 0x000fe4000a7fe4ff */
[----:B------:R-:W-:Y:S01]  /*8830*/  UIADD3.X UR25, UPT, UPT, UR21, URZ, URZ, UP5, !UPT ;  /* 0x000000ff15197290 */ /* 0x000fe2000affe4ff */
[----:B------:R-:W-:Y:S01]  /*8840*/  UMOV UR18, 0x0 ;  /* 0x0000000000127882 */ /* 0x000fe20000000000 */
[----:B------:R-:W-:Y:S01]  /*8850*/  UMOV UR19, 0x4100910 ;  /* 0x0410091000137882 */ /* 0x000fe20000000000 */
[----:B------:R-:W-:Y:S01]  /*8860*/  UMOV UR15, 0x40004040 ;  /* 0x40004040000f7882 */ /* 0x000fe20000000000 */
[----:B------:R-:W-:Y:S01]  /*8870*/  UMOV UR17, 0x40004040 ;  /* 0x4000404000117882 */ /* 0x000fe20000000000 */
[----:B------:R-:W-:Y:S01]  /*8880*/  UIADD3.X UR67, UPT, UPT, UR11, URZ, URZ, UP6, !UPT ;  /* 0x000000ff0b437290 */ /* 0x000fe2000b7fe4ff */
[----:B------:R1:W-:Y:S01]  /*8890*/  UTCHMMA gdesc[UR14], gdesc[UR16], tmem[UR27], tmem[UR18], idesc[UR19], UPT ;  /* 0x00ff12100e0075ea */ /* 0x0003e2000b80001b */
[----:B------:R-:W-:Y:S01]  /*88a0*/  UIADD3.X UR31, UPT, UPT, UR21, URZ, URZ, UP3, !UPT ;  /* 0x000000ff151f7290 */ /* 0x000fe20009ffe4ff */
[----:B------:R-:W-:Y:S01]  /*88b0*/  UMOV UR12, 0x0 ;  /* 0x00000000000c7882 */ /* 0x000fe20000000000 */
[----:B------:R-:W-:Y:S01]  /*88c0*/  UMOV UR13, 0x4100910 ;  /* 0x04100910000d7882 */ /* 0x000fe20000000000 */
[----:B------:R-:W-:Y:S01]  /*88d0*/  UMOV UR46, 0x0 ;  /* 0x00000000002e7882 */ /* 0x000fe20000000000 */
[----:B------:R-:W-:Y:S01]  /*88e0*/  UMOV UR47, 0x4100910 ;  /* 0x04100910002f7882 */ /* 0x000fe20000000000 */
        /* <DEDUP_REMOVED lines=19> */
.L_x_8:
[----:B------:R-:W2:Y:S01]  /*8a20*/  SYNCS.PHASECHK.TRANS64.TRYWAIT P0, [UR33], R122 ;  /* 0x0000007aff0075a7 */ /* 0x000ea20008001121 */
[----:B------:R-:W-:Y:S01]  /*8a30*/  UISETP.GE.AND UP4, UPT, UR6, UR68, UPT ;  /* 0x000000440600728c */ /* 0x000fe2000bf86270 */
[----:B-1----:R-:W-:Y:S01]  /*8a40*/  UMOV UR7, UR5 ;  /* 0x0000000500077c82 */ /* 0x002fe20008000000 */
[----:B--2---:R-:W-:Y:S09]  /*8a50*/  @!P0 BRA `(.L_x_9) ;  /* 0x0000002800e88947 */ /* 0x004ff20003800000 */
.L_x_16:
[----:B------:R-:W-:Y:S01]  /*8a60*/  ISETP.GE.AND P0, PT, R4, UR32, PT ;  /* 0x0000002004007c0c */ /* 0x000fe2000bf06270 */
[----:B------:R-:W-:Y:S01]  /*8a70*/  BAR.SYNC.DEFER_BLOCKING 0x0 ;  /* 0x0000000000007b1d */ /* 0x000fe20000010000 */
[----:B------:R-:W-:Y:S01]  /*8a80*/  PLOP3.LUT P2, PT, PT, PT, UP4, 0x40, 0x4 ;  /* 0x000000000004781c */ /* 0x000fe20003f4e848 */
[----:B------:R-:W-:Y:S01]  /*8a90*/  UIADD3 UR35, UPT, UPT, UR35, 0x1, URZ ;  /* 0x0000000123237890 */ /* 0x000fe2000fffe0ff */
[----:B------:R-:W-:Y:S01]  /*8aa0*/  SEL R122, RZ, 0x4, P0 ;  /* 0x00000004ff7a7807 */ /* 0x000fe20000000000 */
[----:B------:R-:W-:Y:S01]  /*8ab0*/  UIADD3 UR34, UPT, UPT, UR34, 0x1, URZ ;  /* 0x0000000122227890 */ /* 0x000fe2000fffe0ff */
[----:B------:R-:W-:Y:S01]  /*8ac0*/  ISETP.GE.AND P3, PT, R226, UR32, PT ;  /* 0x00000020e2007c0c */ /* 0x000fe2000bf66270 */
[----:B------:R-:W-:Y:S01]  /*8ad0*/  UISETP.GT.AND UP3, UPT, UR35, 0x2, UPT ;  /* 0x000000022300788c */ /* 0x000fe2000bf64270 */
[----:B------:R-:W-:Y:S01]  /*8ae0*/  SEL R122, R122, RZ, P2 ;  /* 0x000000ff7a7a7207 */ /* 0x000fe20001000000 */
[----:B------:R-:W-:Y:S01]  /*8af0*/  UIADD3 UR6, UPT, UPT, UR6, 0x1, URZ ;  /* 0x0000000106067890 */ /* 0x000fe2000fffe0ff */
[----:B------:R-:W-:Y:S01]  /*8b00*/  ISETP.GE.AND P2, PT, R244, UR32, PT ;  /* 0x00000020f4007c0c */ /* 0x000fe2000bf46270 */
[----:B------:R-:W-:Y:S01]  /*8b10*/  USEL UR35, UR35, URZ, !UP3 ;  /* 0x000000ff23237287 */ /* 0x000fe2000d800000 */
[----:B------:R-:W-:Y:S01]  /*8b20*/  ISETP.NE.U32.AND P0, PT, R122, RZ, PT ;  /* 0x000000ff7a00720c */ /* 0x000fe20003f05070 */
[----:B------:R-:W-:Y:S01]  /*8b30*/  UISETP.GT.AND UP3, UPT, UR34, 0x1, UPT ;  /* 0x000000012200788c */ /* 0x000fe2000bf64270 */
[----:B------:R-:W-:Y:S01]  /*8b40*/  PLOP3.LUT P4, PT, PT, PT, UP4, 0x40, 0x4 ;  /* 0x000000000004781c */ /* 0x000fe20003f8e848 */
[----:B------:R-:W-:Y:S01]  /*8b50*/  ULEA UR5, UR35, UR29, 0xe ;  /* 0x0000001d23057291 */ /* 0x000fe2000f8e70ff */
[----:B------:R-:W-:Y:S01]  /*8b60*/  SEL R122, RZ, 0x4, P2 ;  /* 0x00000004ff7a7807 */ /* 0x000fe20001000000 */
[----:B------:R-:W-:Y:S01]  /*8b70*/  USEL UR34, UR34, URZ, !UP3 ;  /* 0x000000ff22227287 */ /* 0x000fe2000d800000 */
[----:B------:R-:W-:Y:S01]  /*8b80*/  PLOP3.LUT P5, PT, PT, PT, UP4, 0x40, 0x4 ;  /* 0x000000000004781c */ /* 0x000fe20003fae848 */
[----:B------:R-:W-:Y:S01]  /*8b90*/  UMOV UR33, UR28 ;  /* 0x0000001c00217c82 */ /* 0x000fe20008000000 */
[----:B------:R-:W-:Y:S01]  /*8ba0*/  SEL R124, RZ, 0x4, P3 ;  /* 0x00000004ff7c7807 */ /* 0x000fe20001800000 */
[----:B------:R-:W-:Y:S01]  /*8bb0*/  VIADD R129, R3, UR5 ;  /* 0x0000000503817c36 */ /* 0x000fe20008000000 */
[----:B------:R-:W-:-:S02]  /*8bc0*/  SEL R123, R122, RZ, P4 ;  /* 0x000000ff7a7b7207 */ /* 0x000fc40002000000 */
[----:B------:R-:W-:Y:S02]  /*8bd0*/  IADD3 R122, P2, PT, R88, UR74, RZ ;  /* 0x0000004a587a7c10 */ /* 0x000fe4000ff5e0ff */
[----:B------:R-:W-:Y:S02]  /*8be0*/  SEL R124, R124, RZ, P5 ;  /* 0x000000ff7c7c7207 */ /* 0x000fe40002800000 */
[----:B------:R-:W-:Y:S02]  /*8bf0*/  ISETP.GE.AND P5, PT, R225, UR32, PT ;  /* 0x00000020e1007c0c */ /* 0x000fe4000bfa6270 */
[----:B------:R-:W-:Y:S02]  /*8c00*/  ISETP.NE.U32.AND P3, PT, R123, RZ, PT ;  /* 0x000000ff7b00720c */ /* 0x000fe40003f65070 */
[----:B------:R-:W-:Y:S02]  /*8c10*/  IADD3.X R123, PT, PT, R87, UR37, RZ, P2, !PT ;  /* 0x00000025577b7c10 */ /* 0x000fe400097fe4ff */
[----:B------:R-:W-:-:S02]  /*8c20*/  ISETP.NE.U32.AND P4, PT, R124, RZ, PT ;  /* 0x000000ff7c00720c */ /* 0x000fc40003f85070 */
[----:B------:R-:W-:Y:S01]  /*8c30*/  PLOP3.LUT P2, PT, PT, PT, UP4, 0x40, 0x4 ;  /* 0x000000000004781c */ /* 0x000fe20003f4e848 */
[----:B------:R-:W-:Y:S01]  /*8c40*/  @!PT LDS RZ, [RZ] ;  /* 0x00000000fffff984 */ /* 0x000fe20000000800 */
[----:B------:R-:W-:Y:S01]  /*8c50*/  @!PT LDS RZ, [RZ] ;  /* 0x00000000fffff984 */ /* 0x000fe20000000800 */
[----:B------:R-:W-:Y:S01]  /*8c60*/  @!PT LDS RZ, [RZ] ;  /* 0x00000000fffff984 */ /* 0x000fe20000000800 */
[----:B------:R1:W-:Y:S01]  /*8c70*/  LDGSTS.E [R129], desc[UR38][R122.64], P0 ;  /* 0x000000007a817fae */ /* 0x0003e200081a1026 */
[----:B------:R-:W-:Y:S02]  /*8c80*/  SEL R124, RZ, 0x4, P5 ;  /* 0x00000004ff7c7807 */ /* 0x000fe40002800000 */
[----:B------:R-:W-:Y:S02]  /*8c90*/  ISETP.GE.AND P5, PT, R242, UR32, PT ;  /* 0x00000020f2007c0c */ /* 0x000fe4000bfa6270 */
[----:B------:R-:W-:Y:S02]  /*8ca0*/  SEL R124, R124, RZ, P2 ;  /* 0x000000ff7c7c7207 */ /* 0x000fe40001000000 */
[----:B------:R-:W-:Y:S02]  /*8cb0*/  ISETP.GE.AND P2, PT, R241, UR32, PT ;  /* 0x00000020f1007c0c */ /* 0x000fe4000bf46270 */
[----:B------:R-:W-:-:S02]  /*8cc0*/  PLOP3.LUT P0, PT, PT, PT, UP4, 0x40, 0x4 ;  /* 0x000000000004781c */ /* 0x000fc40003f0e848 */
[----:B------:R-:W-:Y:S02]  /*8cd0*/  SEL R125, RZ, 0x4, P5 ;  /* 0x00000004ff7d7807 */ /* 0x000fe40002800000 */
[----:B-1----:R-:W-:Y:S02]  /*8ce0*/  IADD3 R122, P6, PT, R86, UR74, RZ ;  /* 0x0000004a567a7c10 */ /* 0x002fe4000ffde0ff */
[----:B------:R-:W-:Y:S02]  /*8cf0*/  SEL R126, RZ, 0x4, P2 ;  /* 0x00000004ff7e7807 */ /* 0x000fe40001000000 */
[----:B------:R-:W-:Y:S02]  /*8d00*/  IADD3.X R123, PT, PT, R85, UR37, RZ, P6, !PT ;  /* 0x00000025557b7c10 */ /* 0x000fe4000b7fe4ff */
[----:B------:R-:W-:Y:S02]  /*8d10*/  PLOP3.LUT P6, PT, PT, PT, UP4, 0x40, 0x4 ;  /* 0x000000000004781c */ /* 0x000fe40003fce848 */
[----:B------:R-:W-:Y:S01]  /*8d20*/  ISETP.NE.U32.AND P5, PT, R124, RZ, PT ;  /* 0x000000ff7c00720c */ /* 0x000fe20003fa5070 */
[----:B------:R1:W-:Y:S01]  /*8d30*/  LDGSTS.E [R129+0x8], desc[UR38][R122.64], P3 ;  /* 0x000080007a817fae */ /* 0x0003e200099a1026 */
[----:B------:R-:W-:-:S02]  /*8d40*/  SEL R127, R125, RZ, P0 ;  /* 0x000000ff7d7f7207 */ /* 0x000fc40000000000 */
[----:B------:R-:W-:Y:S02]  /*8d50*/  IADD3 R124, P0, PT, R116, UR74, RZ ;  /* 0x0000004a747c7c10 */ /* 0x000fe4000ff1e0ff */
[----:B------:R-:W-:Y:S02]  /*8d60*/  SEL R128, R126, RZ, P6 ;  /* 0x000000ff7e807207 */ /* 0x000fe40003000000 */
[----:B------:R-:W-:Y:S02]  /*8d70*/  IADD3 R126, P6, PT, R114, UR74, RZ ;  /* 0x0000004a727e7c10 */ /* 0x000fe4000ffde0ff */
[----:B------:R-:W-:Y:S02]  /*8d80*/  IADD3.X R125, PT, PT, R115, UR37, RZ, P0, !PT ;  /* 0x00000025737d7c10 */ /* 0x000fe400087fe4ff */
[----:B------:R-:W-:Y:S02]  /*8d90*/  ISETP.NE.U32.AND P0, PT, R127, RZ, PT ;  /* 0x000000ff7f00720c */ /* 0x000fe40003f05070 */
[----:B------:R-:W-:Y:S01]  /*8da0*/  IADD3.X R127, PT, PT, R113, UR37, RZ, P6, !PT ;  /* 0x00000025717f7c10 */ /* 0x000fe2000b7fe4ff */
[----:B------:R2:W-:Y:S01]  /*8db0*/  LDGSTS.E [R129+0x2000], desc[UR38][R124.64], P4 ;  /* 0x020000007c817fae */ /* 0x0005e2000a1a1026 */
[----:B-1----:R-:W-:-:S02]  /*8dc0*/  IADD3 R122, P6, PT, R84, UR74, RZ ;  /* 0x0000004a547a7c10 */ /* 0x002fc4000ffde0ff */
[----:B------:R-:W-:Y:S01]  /*8dd0*/  LOP3.LUT R148, R4, 0x8, RZ, 0xfc, !PT ;  /* 0x0000000804947812 */ /* 0x000fe200078efcff */
[----:B------:R1:W-:Y:S01]  /*8de0*/  LDGSTS.E [R129+0x2008], desc[UR38][R126.64], P5 ;  /* 0x020080007e817fae */ /* 0x0003e2000a9a1026 */
[----:B------:R-:W-:Y:S02]  /*8df0*/  ISETP.GE.AND P5, PT, R224, UR32, PT ;  /* 0x00000020e0007c0c */ /* 0x000fe4000bfa6270 */
[----:B------:R-:W-:Y:S02]  /*8e00*/  ISETP.NE.U32.AND P2, PT, R128, RZ, PT ;  /* 0x000000ff8000720c */ /* 0x000fe40003f45070 */
[----:B------:R-:W-:Y:S02]  /*8e10*/  ISETP.GE.AND P4, PT, R223, UR32, PT ;  /* 0x00000020df007c0c */ /* 0x000fe4000bf86270 */
[----:B------:R-:W-:Y:S02]  /*8e20*/  PLOP3.LUT P3, PT, PT, PT, UP4, 0x40, 0x4 ;  /* 0x000000000004781c */ /* 0x000fe40003f6e848 */
[----:B------:R-:W-:-:S02]  /*8e30*/  SEL R128, RZ, 0x4, P5 ;  /* 0x00000004ff807807 */ /* 0x000fc40002800000 */
[----:B------:R-:W-:Y:S02]  /*8e40*/  IADD3.X R123, PT, PT, R83, UR37, RZ, P6, !PT ;  /* 0x00000025537b7c10 */ /* 0x000fe4000b7fe4ff */
[----:B------:R-:W-:Y:S02]  /*8e50*/  ISETP.GE.AND P6, PT, R148, UR32, PT ;  /* 0x0000002094007c0c */ /* 0x000fe4000bfc6270 */
[----:B------:R-:W-:Y:S02]  /*8e60*/  PLOP3.LUT P5, PT, PT, PT, UP4, 0x40, 0x4 ;  /* 0x000000000004781c */ /* 0x000fe40003fae848 */
[----:B------:R-:W-:Y:S02]  /*8e70*/  SEL R148, RZ, 0x4, P4 ;  /* 0x00000004ff947807 */ /* 0x000fe40002000000 */
[----:B------:R-:W-:Y:S02]  /*8e80*/  SEL R128, R128, RZ, P3 ;  /* 0x000000ff80807207 */ /* 0x000fe40001800000 */
[----:B------:R-:W-:-:S02]  /*8e90*/  PLOP3.LUT P3, PT, PT, PT, UP4, 0x40, 0x4 ;  /* 0x000000000004781c */ /* 0x000fc40003f6e848 */
[----:B--2---:R-:W-:Y:S02]  /*8ea0*/  SEL R125, RZ, 0x4, P6 ;  /* 0x00000004ff7d7807 */ /* 0x004fe40003000000 */
[----:B------:R-:W-:Y:S02]  /*8eb0*/  SEL R148, R148, RZ, P5 ;  /* 0x000000ff94947207 */ /* 0x000fe40002800000 */
[----:B------:R-:W-:Y:S02]  /*8ec0*/  ISETP.NE.U32.AND P5, PT, R128, RZ, PT ;  /* 0x000000ff8000720c */ /* 0x000fe40003fa5070 */
[----:B------:R-:W-:Y:S02]  /*8ed0*/  LOP3.LUT R149, R3, 0x10, RZ, 0x3c, !PT ;  /* 0x0000001003957812 */ /* 0x000fe400078e3cff */
[----:B------:R-:W-:Y:S02]  /*8ee0*/  IADD3 R124, P4, PT, R82, UR74, RZ ;  /* 0x0000004a527c7c10 */ /* 0x000fe4000ff9e0ff */
[----:B-1----:R-:W-:Y:S01]  /*8ef0*/  SEL R127, R125, RZ, P3 ;  /* 0x000000ff7d7f7207 */ /* 0x002fe20001800000 */
[----:B------:R-:W-:Y:S01]  /*8f00*/  VIADD R129, R149, UR5 ;  /* 0x0000000595817c36 */ /* 0x000fe20008000000 */
[----:B------:R-:W-:-:S02]  /*8f10*/  IADD3 R126, P6, PT, R112, UR74, RZ ;  /* 0x0000004a707e7c10 */ /* 0x000fc4000ffde0ff */
[----:B------:R-:W-:Y:S02]  /*8f20*/  IADD3.X R125, PT, PT, R81, UR37, RZ, P4, !PT ;  /* 0x00000025517d7c10 */ /* 0x000fe4000a7fe4ff */
[----:B------:R-:W-:Y:S01]  /*8f30*/  ISETP.NE.U32.AND P4, PT, R127, RZ, PT ;  /* 0x000000ff7f00720c */ /* 0x000fe20003f85070 */
[----:B------:R1:W-:Y:S01]  /*8f40*/  LDGSTS.E [R129], desc[UR38][R122.64], P0 ;  /* 0x000000007a817fae */ /* 0x0003e200081a1026 */
[----:B------:R-:W-:Y:S02]  /*8f50*/  LOP3.LUT R149, R4, 0xa, RZ, 0xfc, !PT ;  /* 0x0000000a04957812 */ /* 0x000fe400078efcff */
[----:B------:R-:W-:Y:S01]  /*8f60*/  IADD3.X R127, PT, PT, R111, UR37, RZ, P6, !PT ;  /* 0x000000256f7f7c10 */ /* 0x000fe2000b7fe4ff */
[----:B------:R2:W-:Y:S01]  /*8f70*/  LDGSTS.E [R129+0x8], desc[UR38][R124.64], P2 ;  /* 0x000080007c817fae */ /* 0x0005e200091a1026 */
[----:B------:R-:W-:Y:S02]  /*8f80*/  ISETP.GE.AND P0, PT, R149, UR32, PT ;  /* 0x0000002095007c0c */ /* 0x000fe4000bf06270 */
[----:B------:R-:W-:Y:S01]  /*8f90*/  PLOP3.LUT P2, PT, PT, PT, UP4, 0x40, 0x4 ;  /* 0x000000000004781c */ /* 0x000fe20003f4e848 */
[----:B------:R3:W-:Y:S01]  /*8fa0*/  LDGSTS.E [R129+0x2000], desc[UR38][R126.64], P5 ;  /* 0x020000007e817fae */ /* 0x0007e2000a9a1026 */
[----:B------:R-:W-:-:S02]  /*8fb0*/  ISETP.GE.AND P6, PT, R236, UR32, PT ;  /* 0x00000020ec007c0c */ /* 0x000fc4000bfc6270 */
[----:B------:R-:W-:Y:S02]  /*8fc0*/  SEL R128, RZ, 0x4, P0 ;  /* 0x00000004ff807807 */ /* 0x000fe40000000000 */
[----:B-1----:R-:W-:Y:S02]  /*8fd0*/  IADD3 R122, P5, PT, R110, UR74, RZ ;  /* 0x0000004a6e7a7c10 */ /* 0x002fe4000ffbe0ff */
[----:B------:R-:W-:Y:S02]  /*8fe0*/  ISETP.NE.U32.AND P3, PT, R148, RZ, PT ;  /* 0x000000ff9400720c */ /* 0x000fe40003f65070 */
[----:B------:R-:W-:Y:S02]  /*8ff0*/  ISETP.GE.AND P0, PT, R235, UR32, PT ;  /* 0x00000020eb007c0c */ /* 0x000fe4000bf06270 */
[----:B------:R-:W-:Y:S02]  /*9000*/  IADD3.X R123, PT, PT, R109, UR37, RZ, P5, !PT ;  /* 0x000000256d7b7c10 */ /* 0x000fe4000affe4ff */
[----:B------:R-:W-:-:S02]  /*9010*/  PLOP3.LUT P5, PT, PT, PT, UP4, 0x40, 0x4 ;  /* 0x000000000004781c */ /* 0x000fc40003fae848 */
[----:B------:R-:W-:Y:S02]  /*9020*/  SEL R148, RZ, 0x4, P6 ;  /* 0x00000004ff947807 */ /* 0x000fe40003000000 */
[----:B------:R-:W-:Y:S02]  /*9030*/  SEL R128, R128, RZ, P2 ;  /* 0x000000ff80807207 */ /* 0x000fe40001000000 */
[----:B------:R-:W-:Y:S01]  /*9040*/  PLOP3.LUT P2, PT, PT, PT, UP4, 0x40, 0x4 ;  /* 0x000000000004781c */ /* 0x000fe20003f4e848 */
[----:B------:R1:W-:Y:S01]  /*9050*/  LDGSTS.E [R129+0x2008], desc[UR38][R122.64], P3 ;  /* 0x020080007a817fae */ /* 0x0003e200099a1026 */
[----:B--2---:R-:W-:Y:S02]  /*9060*/  SEL R125, RZ, 0x4, P0 ;  /* 0x00000004ff7d7807 */ /* 0x004fe40000000000 */
[----:B------:R-:W-:Y:S02]  /*9070*/  SEL R148, R148, RZ, P5 ;  /* 0x000000ff94947207 */ /* 0x000fe40002800000 */
[----:B------:R-:W-:-:S02]  /*9080*/  LOP3.LUT R149, R3, 0x20, RZ, 0x3c, !PT ;  /* 0x0000002003957812 */ /* 0x000fc400078e3cff */
[----:B------:R-:W-:Y:S02]  /*9090*/  IADD3 R124, P0, PT, R80, UR74, RZ ;  /* 0x0000004a507c7c10 */ /* 0x000fe4000ff1e0ff */
[----:B------:R-:W-:Y:S01]  /*90a0*/  ISETP.NE.U32.AND P5, PT, R128, RZ, PT ;  /* 0x000000ff8000720c */ /* 0x000fe20003fa5070 */
[----:B------:R-:W-:Y:S01]  /*90b0*/  VIADD R149, R149, UR5 ;  /* 0x0000000595957c36 */ /* 0x000fe20008000000 */
[----:B---3--:R-:W-:Y:S02]  /*90c0*/  SEL R127, R125, RZ, P2 ;  /* 0x000000ff7d7f7207 */ /* 0x008fe40001000000 */
[----:B------:R-:W-:Y:S02]  /*90d0*/  IADD3 R126, P6, PT, R78, UR74, RZ ;  /* 0x0000004a4e7e7c10 */ /* 0x000fe4000ffde0ff */
[----:B------:R-:W-:Y:S02]  /*90e0*/  IADD3.X R125, PT, PT, R79, UR37, RZ, P0, !PT ;  /* 0x000000254f7d7c10 */ /* 0x000fe400087fe4ff */
[----:B------:R-:W-:-:S02]  /*90f0*/  ISETP.NE.U32.AND P2, PT, R127, RZ, PT ;  /* 0x000000ff7f00720c */ /* 0x000fc40003f45070 */
[----:B------:R-:W-:Y:S01]  /*9100*/  IADD3.X R127, PT, PT, R77, UR37, RZ, P6, !PT ;  /* 0x000000254d7f7c10 */ /* 0x000fe2000b7fe4ff */
[----:B------:R-:W-:Y:S01]  /*9110*/  LDGSTS.E [R149], desc[UR38][R124.64], P4 ;  /* 0x000000007c957fae */ /* 0x000fe2000a1a1026 */
[----:B-1----:R-:W-:Y:S02]  /*9120*/  IADD3 R122, P6, PT, R108, UR74, RZ ;  /* 0x0000004a6c7a7c10 */ /* 0x002fe4000ffde0ff */
[----:B------:R-:W-:Y:S01]  /*9130*/  ISETP.GE.AND P3, PT, R252, UR32, PT ;  /* 0x00000020fc007c0c */ /* 0x000fe2000bf66270 */
[----:B------:R1:W-:Y:S01]  /*9140*/  LDGSTS.E [R149+0x8], desc[UR38][R126.64], P5 ;  /* 0x000080007e957fae */ /* 0x0003e2000a9a1026 */
[----:B------:R-:W-:Y:S02]  /*9150*/  ISETP.NE.U32.AND P0, PT, R148, RZ, PT ;  /* 0x000000ff9400720c */ /* 0x000fe40003f05070 */
[----:B------:R-:W-:Y:S02]  /*9160*/  PLOP3.LUT P4, PT, PT, PT, UP4, 0x40, 0x4 ;  /* 0x000000000004781c */ /* 0x000fe40003f8e848 */
[----:B------:R-:W-:-:S02]  /*9170*/  IADD3.X R123, PT, PT, R107, UR37, RZ, P6, !PT ;  /* 0x000000256b7b7c10 */ /* 0x000fc4000b7fe4ff */
[----:B------:R-:W-:Y:S02]  /*9180*/  SEL R128, RZ, 0x4, P3 ;  /* 0x00000004ff807807 */ /* 0x000fe40001800000 */
[----:B------:R-:W-:Y:S02]  /*9190*/  ISETP.GE.AND P6, PT, R234, UR32, PT ;  /* 0x00000020ea007c0c */ /* 0x000fe4000bfc6270 */
[----:B------:R-:W-:Y:S02]  /*91a0*/  ISETP.GE.AND P5, PT, R251, UR32, PT ;  /* 0x00000020fb007c0c */ /* 0x000fe4000bfa6270 */
[----:B------:R-:W-:Y:S01]  /*91b0*/  SEL R128, R128, RZ, P4 ;  /* 0x000000ff80807207 */ /* 0x000fe20002000000 */
[----:B------:R2:W-:Y:S01]  /*91c0*/  LDGSTS.E [R149+0x2000], desc[UR38][R122.64], P0 ;  /* 0x020000007a957fae */ /* 0x0005e200081a1026 */
[----:B------:R-:W-:Y:S02]  /*91d0*/  PLOP3.LUT P4, PT, PT, PT, UP4, 0x40, 0x4 ;  /* 0x000000000004781c */ /* 0x000fe40003f8e848 */
[----:B-1----:R-:W-:-:S02]  /*91e0*/  SEL R126, RZ, 0x4, P6 ;  /* 0x00000004ff7e7807 */ /* 0x002fc40003000000 */
[----:B------:R-:W-:Y:S02]  /*91f0*/  PLOP3.LUT P3, PT, PT, PT, UP4, 0x40, 0x4 ;  /* 0x000000000004781c */ /* 0x000fe40003f6e848 */
[----:B------:R-:W-:Y:S02]  /*9200*/  SEL R129, RZ, 0x4, P5 ;  /* 0x00000004ff817807 */ /* 0x000fe40002800000 */
[----:B------:R-:W-:Y:S02]  /*9210*/  SEL R127, R126, RZ, P4 ;  /* 0x000000ff7e7f7207 */ /* 0x000fe40002000000 */
[----:B------:R-:W-:Y:S02]  /*9220*/  IADD3 R126, P4, PT, R76, UR74, RZ ;  /* 0x0000004a4c7e7c10 */ /* 0x000fe4000ff9e0ff */
[----:B------:R-:W-:Y:S02]  /*9230*/  IADD3 R124, P5, PT, R106, UR74, RZ ;  /* 0x0000004a6a7c7c10 */ /* 0x000fe4000ffbe0ff */
[----:B------:R-:W-:-:S02]  /*9240*/  SEL R129, R129, RZ, P3 ;  /* 0x000000ff81817207 */ /* 0x000fc40001800000 */
[----:B------:R-:W-:Y:S02]  /*9250*/  ISETP.NE.U32.AND P3, PT, R128, RZ, PT ;  /* 0x000000ff8000720c */ /* 0x000fe40003f65070 */
[----:B------:R-:W-:Y:S02]  /*9260*/  ISETP.NE.U32.AND P0, PT, R127, RZ, PT ;  /* 0x000000ff7f00720c */ /* 0x000fe40003f05070 */
[----:B------:R-:W-:Y:S02]  /*9270*/  IADD3.X R127, PT, PT, R75, UR37, RZ, P4, !PT ;  /* 0x000000254b7f7c10 */ /* 0x000fe4000a7fe4ff */
[----:B------:R-:W-:Y:S02]  /*9280*/  ISETP.GE.AND P4, PT, R245, UR32, PT ;  /* 0x00000020f5007c0c */ /* 0x000fe4000bf86270 */
[----:B------:R-:W-:Y:S02]  /*9290*/  IADD3.X R125, PT, PT, R105, UR37, RZ, P5, !PT ;  /* 0x00000025697d7c10 */ /* 0x000fe4000affe4ff */
[----:B------:R-:W-:-:S02]  /*92a0*/  LOP3.LUT R150, R3, 0x30, RZ, 0x3c, !PT ;  /* 0x0000003003967812 */ /* 0x000fc400078e3cff */
[----:B------:R-:W-:Y:S01]  /*92b0*/  SEL R128, RZ, 0x4, P4 ;  /* 0x00000004ff807807 */ /* 0x000fe20002000000 */
[----:B------:R1:W-:Y:S01]  /*92c0*/  LDGSTS.E [R149+0x2008], desc[UR38][R124.64], P2 ;  /* 0x020080007c957fae */ /* 0x0003e200091a1026 */
[----:B------:R-:W-:Y:S01]  /*92d0*/  ISETP.NE.U32.AND P5, PT, R129, RZ, PT ;  /* 0x000000ff8100720c */ /* 0x000fe20003fa5070 */
[----:B------:R-:W-:Y:S01]  /*92e0*/  VIADD R129, R150, UR5 ;  /* 0x0000000596817c36 */ /* 0x000fe20008000000 */
[----:B--2---:R-:W-:Y:S02]  /*92f0*/  IADD3 R122, P4, PT, R74, UR74, RZ ;  /* 0x0000004a4a7a7c10 */ /* 0x004fe4000ff9e0ff */
[----:B------:R-:W-:Y:S02]  /*9300*/  PLOP3.LUT P2, PT, PT, PT, UP4, 0x40, 0x4 ;  /* 0x000000000004781c */ /* 0x000fe40003f4e848 */
[----:B------:R-:W-:Y:S01]  /*9310*/  ISETP.GE.AND P6, PT, R249, UR32, PT ;  /* 0x00000020f9007c0c */ /* 0x000fe2000bfc6270 */
[----:B------:R2:W-:Y:S01]  /*9320*/  LDGSTS.E [R129], desc[UR38][R126.64], P3 ;  /* 0x000000007e817fae */ /* 0x0005e200099a1026 */
[----:B------:R-:W-:-:S02]  /*9330*/  IADD3.X R123, PT, PT, R73, UR37, RZ, P4, !PT ;  /* 0x00000025497b7c10 */ /* 0x000fc4000a7fe4ff */
[----:B------:R-:W-:Y:S02]  /*9340*/  ISETP.GE.AND P4, PT, R248, UR32, PT ;  /* 0x00000020f8007c0c */ /* 0x000fe4000bf86270 */
[----:B------:R-:W-:Y:S01]  /*9350*/  SEL R128, R128, RZ, P2 ;  /* 0x000000ff80807207 */ /* 0x000fe20001000000 */
[----:B------:R3:W-:Y:S01]  /*9360*/  LDGSTS.E [R129+0x8], desc[UR38][R122.64], P5 ;  /* 0x000080007a817fae */ /* 0x0007e2000a9a1026 */
[----:B------:R-:W-:Y:S02]  /*9370*/  PLOP3.LUT P3, PT, PT, PT, UP4, 0x40, 0x4 ;  /* 0x000000000004781c */ /* 0x000fe40003f6e848 */
[----:B-1----:R-:W-:Y:S02]  /*9380*/  SEL R124, RZ, 0x4, P6 ;  /* 0x00000004ff7c7807 */ /* 0x002fe40003000000 */
[----:B------:R-:W-:Y:S02]  /*9390*/  PLOP3.LUT P6, PT, PT, PT, UP4, 0x40, 0x4 ;  /* 0x000000000004781c */ /* 0x000fe40003fce848 */
[----:B------:R-:W-:-:S02]  /*93a0*/  SEL R125, RZ, 0x4, P4 ;  /* 0x00000004ff7d7807 */ /* 0x000fc40002000000 */
[----:B------:R-:W-:Y:S02]  /*93b0*/  ISETP.NE.U32.AND P2, PT, R128, RZ, PT ;  /* 0x000000ff8000720c */ /* 0x000fe40003f45070 */
[----:B--2---:R-:W-:Y:S02]  /*93c0*/  SEL R127, R124, RZ, P3 ;  /* 0x000000ff7c7f7207 */ /* 0x004fe40001800000 */
[----:B------:R-:W-:Y:S02]  /*93d0*/  IADD3 R124, P3, PT, R104, UR74, RZ ;  /* 0x0000004a687c7c10 */ /* 0x000fe4000ff7e0ff */
[----:B------:R-:W-:Y:S02]  /*93e0*/  SEL R128, R125, RZ, P6 ;  /* 0x000000ff7d807207 */ /* 0x000fe40003000000 */
[----:B------:R-:W-:Y:S02]  /*93f0*/  IADD3 R126, P6, PT, R64, UR74, RZ ;  /* 0x0000004a407e7c10 */ /* 0x000fe4000ffde0ff */
[----:B------:R-:W-:-:S02]  /*9400*/  IADD3.X R125, PT, PT, R103, UR37, RZ, P3, !PT ;  /* 0x00000025677d7c10 */ /* 0x000fc40009ffe4ff */
[----:B------:R-:W-:Y:S02]  /*9410*/  ISETP.NE.U32.AND P3, PT, R127, RZ, PT ;  /* 0x000000ff7f00720c */ /* 0x000fe40003f65070 */
[----:B------:R-:W-:Y:S01]  /*9420*/  IADD3.X R127, PT, PT, R63, UR37, RZ, P6, !PT ;  /* 0x000000253f7f7c10 */ /* 0x000fe2000b7fe4ff */
[----:B------:R1:W-:Y:S01]  /*9430*/  LDGSTS.E [R129+0x2000], desc[UR38][R124.64], P0 ;  /* 0x020000007c817fae */ /* 0x0003e200081a1026 */
[----:B------:R-:W-:Y:S02]  /*9440*/  ISETP.GE.AND P5, PT, R233, UR32, PT ;  /* 0x00000020e9007c0c */ /* 0x000fe4000bfa6270 */
[----:B---3--:R-:W-:Y:S01]  /*9450*/  IADD3 R122, P6, PT, R72, UR74, RZ ;  /* 0x0000004a487a7c10 */ /* 0x008fe2000ffde0ff */
[----:B------:R2:W-:Y:S01]  /*9460*/  LDGSTS.E [R129+0x2008], desc[UR38][R126.64], P2 ;  /* 0x020080007e817fae */ /* 0x0005e200091a1026 */
[----:B------:R-:W-:Y:S02]  /*9470*/  ISETP.NE.U32.AND P4, PT, R128, RZ, PT ;  /* 0x000000ff8000720c */ /* 0x000fe40003f85070 */
[----:B------:R-:W-:-:S02]  /*9480*/  ISETP.GE.AND P2, PT, R232, UR32, PT ;  /* 0x00000020e8007c0c */ /* 0x000fc4000bf46270 */
[----:B------:R-:W-:Y:S02]  /*9490*/  PLOP3.LUT P0, PT, PT, PT, UP4, 0x40, 0x4 ;  /* 0x000000000004781c */ /* 0x000fe40003f0e848 */
[----:B------:R-:W-:Y:S02]  /*94a0*/  SEL R128, RZ, 0x4, P5 ;  /* 0x00000004ff807807 */ /* 0x000fe40002800000 */
[----:B------:R-:W-:Y:S02]  /*94b0*/  IADD3.X R123, PT, PT, R71, UR37, RZ, P6, !PT ;  /* 0x00000025477b7c10 */ /* 0x000fe4000b7fe4ff */
[----:B------:R-:W-:Y:S02]  /*94c0*/  PLOP3.LUT P5, PT, PT, PT, UP4, 0x40, 0x4 ;  /* 0x000000000004781c */ /* 0x000fe40003fae848 */
[----:B------:R-:W-:Y:S02]  /*94d0*/  ISETP.GE.AND P6, PT, R247, UR32, PT ;  /* 0x00000020f7007c0c */ /* 0x000fe4000bfc6270 */
[----:B------:R-:W-:-:S02]  /*94e0*/  SEL R148, RZ, 0x4, P2 ;  /* 0x00000004ff947807 */ /* 0x000fc40001000000 */
[----:B------:R-:W-:Y:S02]  /*94f0*/  SEL R128, R128, RZ, P0 ;  /* 0x000000ff80807207 */ /* 0x000fe40000000000 */
[----:B------:R-:W-:Y:S02]  /*9500*/  PLOP3.LUT P0, PT, PT, PT, UP4, 0x40, 0x4 ;  /* 0x000000000004781c */ /* 0x000fe40003f0e848 */
[----:B-1----:R-:W-:Y:S02]  /*9510*/  SEL R125, RZ, 0x4, P6 ;  /* 0x00000004ff7d7807 */ /* 0x002fe40003000000 */
[----:B------:R-:W-:Y:S02]  /*9520*/  SEL R148, R148, RZ, P5 ;  /* 0x000000ff94947207 */ /* 0x000fe40002800000 */
[----:B------:R-:W-:Y:S02]  /*9530*/  ISETP.NE.U32.AND P5, PT, R128, RZ, PT ;  /* 0x000000ff8000720c */ /* 0x000fe40003fa5070 */
[----:B------:R-:W-:-:S02]  /*9540*/  LOP3.LUT R150, R3, 0x40, RZ, 0x3c, !PT ;  /* 0x0000004003967812 */ /* 0x000fc400078e3cff */
[----:B------:R-:W-:Y:S02]  /*9550*/  IADD3 R124, P2, PT, R70, UR74, RZ ;  /* 0x0000004a467c7c10 */ /* 0x000fe4000ff5e0ff */
[----:B--2---:R-:W-:Y:S01]  /*9560*/  SEL R127, R125, RZ, P0 ;  /* 0x000000ff7d7f7207 */ /* 0x004fe20000000000 */
[----:B------:R-:W-:Y:S01]  /*9570*/  VIADD R129, R150, UR5 ;  /* 0x0000000596817c36 */ /* 0x000fe20008000000 */
[----:B------:R-:W-:Y:S02]  /*9580*/  IADD3 R126, P6, PT, R102, UR74, RZ ;  /* 0x0000004a667e7c10 */ /* 0x000fe4000ffde0ff */
[----:B------:R-:W-:Y:S02]  /*9590*/  IADD3.X R125, PT, PT, R69, UR37, RZ, P2, !PT ;  /* 0x00000025457d7c10 */ /* 0x000fe400097fe4ff */
[----:B------:R-:W-:Y:S01]  /*95a0*/  ISETP.NE.U32.AND P2, PT, R127, RZ, PT ;  /* 0x000000ff7f00720c */ /* 0x000fe20003f45070 */
[----:B------:R1:W-:Y:S01]  /*95b0*/  LDGSTS.E [R129], desc[UR38][R122.64], P3 ;  /* 0x000000007a817fae */ /* 0x0003e200099a1026 */
[----:B------:R-:W-:-:S02]  /*95c0*/  IADD3.X R127, PT, PT, R101, UR37, RZ, P6, !PT ;  /* 0x00000025657f7c10 */ /* 0x000fc4000b7fe4ff */
[----:B------:R-:W-:Y:S01]  /*95d0*/  ISETP.GE.AND P3, PT, R240, UR32, PT ;  /* 0x00000020f0007c0c */ /* 0x000fe2000bf66270 */
[----:B------:R2:W-:Y:S01]  /*95e0*/  LDGSTS.E [R129+0x8], desc[UR38][R124.64], P4 ;  /* 0x000080007c817fae */ /* 0x0005e2000a1a1026 */
[----:B------:R-:W-:Y:S02]  /*95f0*/  ISETP.GE.AND P6, PT, R231, UR32, PT ;  /* 0x00000020e7007c0c */ /* 0x000fe4000bfc6270 */
[----:B------:R-:W-:Y:S01]  /*9600*/  PLOP3.LUT P4, PT, PT, PT, UP4, 0x40, 0x4 ;  /* 0x000000000004781c */ /* 0x000fe20003f8e848 */
[----:B------:R3:W-:Y:S01]  /*9610*/  LDGSTS.E [R129+0x2000], desc[UR38][R126.64], P5 ;  /* 0x020000007e817fae */ /* 0x0007e2000a9a1026 */
[----:B------:R-:W-:Y:S02]  /*9620*/  SEL R128, RZ, 0x4, P3 ;  /* 0x00000004ff807807 */ /* 0x000fe40001800000 */
[----:B------:R-:W-:Y:S02]  /*9630*/  ISETP.NE.U32.AND P0, PT, R148, RZ, PT ;  /* 0x000000ff9400720c */ /* 0x000fe40003f05070 */
[----:B-1----:R-:W-:-:S02]  /*9640*/  IADD3 R122, P5, PT, R100, UR74, RZ ;  /* 0x0000004a647a7c10 */ /* 0x002fc4000ffbe0ff */
[----:B------:R-:W-:Y:S02]  /*9650*/  ISETP.GE.AND P3, PT, R230, UR32, PT ;  /* 0x00000020e6007c0c */ /* 0x000fe4000bf66270 */
[----:B------:R-:W-:Y:S02]  /*9660*/  IADD3.X R123, PT, PT, R99, UR37, RZ, P5, !PT ;  /* 0x00000025637b7c10 */ /* 0x000fe4000affe4ff */
[----:B------:R-:W-:Y:S02]  /*9670*/  PLOP3.LUT P5, PT, PT, PT, UP4, 0x40, 0x4 ;  /* 0x000000000004781c */ /* 0x000fe40003fae848 */
[----:B------:R-:W-:Y:S02]  /*9680*/  SEL R148, RZ, 0x4, P6 ;  /* 0x00000004ff947807 */ /* 0x000fe40003000000 */
[----:B------:R-:W-:Y:S01]  /*9690*/  SEL R128, R128, RZ, P4 ;  /* 0x000000ff80807207 */ /* 0x000fe20002000000 */
[----:B------:R1:W-:Y:S01]  /*96a0*/  LDGSTS.E [R129+0x2008], desc[UR38][R122.64], P0 ;  /* 0x020080007a817fae */ /* 0x0003e200081a1026 */
[----:B------:R-:W-:-:S02]  /*96b0*/  PLOP3.LUT P4, PT, PT, PT, UP4, 0x40, 0x4 ;  /* 0x000000000004781c */ /* 0x000fc40003f8e848 */
[----:B--2---:R-:W-:Y:S02]  /*96c0*/  SEL R125, RZ, 0x4, P3 ;  /* 0x00000004ff7d7807 */ /* 0x004fe40001800000 */
[----:B------:R-:W-:Y:S02]  /*96d0*/  SEL R148, R148, RZ, P5 ;  /* 0x000000ff94947207 */ /* 0x000fe40002800000 */
[----:B------:R-:W-:Y:S02]  /*96e0*/  ISETP.NE.U32.AND P5, PT, R128, RZ, PT ;  /* 0x000000ff8000720c */ /* 0x000fe40003fa5070 */
[----:B------:R-:W-:Y:S02]  /*96f0*/  LOP3.LUT R150, R3, 0x50, RZ, 0x3c, !PT ;  /* 0x0000005003967812 */ /* 0x000fe400078e3cff */
[----:B------:R-:W-:Y:S02]  /*9700*/  IADD3 R124, P3, PT, R68, UR74, RZ ;  /* 0x0000004a447c7c10 */ /* 0x000fe4000ff7e0ff */
[----:B---3--:R-:W-:Y:S01]  /*9710*/  SEL R127, R125, RZ, P4 ;  /* 0x000000ff7d7f7207 */ /* 0x008fe20002000000 */
[----:B------:R-:W-:Y:S01]  /*9720*/  VIADD R149, R150, UR5 ;  /* 0x0000000596957c36 */ /* 0x000fe20008000000 */
[----:B------:R-:W-:-:S02]  /*9730*/  IADD3 R126, P6, PT, R132, UR74, RZ ;  /* 0x0000004a847e7c10 */ /* 0x000fc4000ffde0ff */
[----:B------:R-:W-:Y:S02]  /*9740*/  IADD3.X R125, PT, PT, R67, UR37, RZ, P3, !PT ;  /* 0x00000025437d7c10 */ /* 0x000fe40009ffe4ff */
[----:B------:R-:W-:Y:S02]  /*9750*/  ISETP.NE.U32.AND P4, PT, R127, RZ, PT ;  /* 0x000000ff7f00720c */ /* 0x000fe40003f85070 */
[----:B------:R-:W-:Y:S01]  /*9760*/  IADD3.X R127, PT, PT, R131, UR37, RZ, P6, !PT ;  /* 0x00000025837f7c10 */ /* 0x000fe2000b7fe4ff */
[----:B------:R2:W-:Y:S01]  /*9770*/  LDGSTS.E [R149], desc[UR38][R124.64], P2 ;  /* 0x000000007c957fae */ /* 0x0005e200091a1026 */
[----:B------:R-:W-:Y:S02]  /*9780*/  ISETP.GE.AND P0, PT, R239, UR32, PT ;  /* 0x00000020ef007c0c */ /* 0x000fe4000bf06270 */
[----:B-1----:R-:W-:Y:S01]  /*9790*/  IADD3 R122, P2, PT, R98, UR74, RZ ;  /* 0x0000004a627a7c10 */ /* 0x002fe2000ff5e0ff */
[----:B------:R1:W-:Y:S01]  /*97a0*/  LDGSTS.E [R149+0x8], desc[UR38][R126.64], P5 ;  /* 0x000080007e957fae */ /* 0x0003e2000a9a1026 */
[----:B------:R-:W-:-:S02]  /*97b0*/  ISETP.GE.AND P6, PT, R238, UR32, PT ;  /* 0x00000020ee007c0c */ /* 0x000fc4000bfc6270 */
[----:B------:R-:W-:Y:S02]  /*97c0*/  PLOP3.LUT P5, PT, PT, PT, UP4, 0x40, 0x4 ;  /* 0x000000000004781c */ /* 0x000fe40003fae848 */
[----:B------:R-:W-:Y:S02]  /*97d0*/  SEL R128, RZ, 0x4, P0 ;  /* 0x00000004ff807807 */ /* 0x000fe40000000000 */
[----:B------:R-:W-:Y:S02]  /*97e0*/  IADD3.X R123, PT, PT, R97, UR37, RZ, P2, !PT ;  /* 0x00000025617b7c10 */ /* 0x000fe400097fe4ff */
[----:B------:R-:W-:Y:S02]  /*97f0*/  ISETP.GE.AND P0, PT, R229, UR32, PT ;  /* 0x00000020e5007c0c */ /* 0x000fe4000bf06270 */
[----:B------:R-:W-:Y:S02]  /*9800*/  PLOP3.LUT P2, PT, PT, PT, UP4, 0x40, 0x4 ;  /* 0x000000000004781c */ /* 0x000fe40003f4e848 */
[----:B------:R-:W-:-:S02]  /*9810*/  SEL R129, RZ, 0x4, P6 ;  /* 0x00000004ff817807 */ /* 0x000fc40003000000 */
[----:B------:R-:W-:Y:S02]  /*9820*/  SEL R128, R128, RZ, P5 ;  /* 0x000000ff80807207 */ /* 0x000fe40002800000 */
[----:B------:R-:W-:Y:S02]  /*9830*/  ISETP.NE.U32.AND P3, PT, R148, RZ, PT ;  /* 0x000000ff9400720c */ /* 0x000fe40003f65070 */
[----:B------:R-:W-:Y:S02]  /*9840*/  PLOP3.LUT P5, PT, PT, PT, UP4, 0x40, 0x4 ;  /* 0x000000000004781c */ /* 0x000fe40003fae848 */
[----:B--2---:R-:W-:Y:S02]  /*9850*/  SEL R125, RZ, 0x4, P0 ;  /* 0x00000004ff7d7807 */ /* 0x004fe40000000000 */
[----:B------:R-:W-:Y:S02]  /*9860*/  SEL R129, R129, RZ, P2 ;  /* 0x000000ff81817207 */ /* 0x000fe40001000000 */
[----:B------:R-:W-:-:S02]  /*9870*/  LOP3.LUT R150, R3, 0x60, RZ, 0x3c, !PT ;  /* 0x0000006003967812 */ /* 0x000fc400078e3cff */
[----:B------:R-:W-:Y:S02]  /*9880*/  ISETP.NE.U32.AND P2, PT, R128, RZ, PT ;  /* 0x000000ff8000720c */ /* 0x000fe40003f45070 */
[----:B------:R-:W-:Y:S01]  /*9890*/  IADD3 R124, P0, PT, R96, UR74, RZ ;  /* 0x0000004a607c7c10 */ /* 0x000fe2000ff1e0ff */
[----:B------:R-:W-:Y:S01]  /*98a0*/  LDGSTS.E [R149+0x2000], desc[UR38][R122.64], P3 ;  /* 0x020000007a957fae */ /* 0x000fe200099a1026 */
[----:B-1----:R-:W-:Y:S02]  /*98b0*/  SEL R127, R125, RZ, P5 ;  /* 0x000000ff7d7f7207 */ /* 0x002fe40002800000 */
[----:B------:R-:W-:Y:S01]  /*98c0*/  ISETP.NE.U32.AND P5, PT, R129, RZ, PT ;  /* 0x000000ff8100720c */ /* 0x000fe20003fa5070 */
[----:B------:R-:W-:Y:S01]  /*98d0*/  VIADD R129, R150, UR5 ;  /* 0x0000000596817c36 */ /* 0x000fe20008000000 */
[----:B------:R-:W-:Y:S01]  /*98e0*/  IADD3 R126, P6, PT, R130, UR74, RZ ;  /* 0x0000004a827e7c10 */ /* 0x000fe2000ffde0ff */
[----:B------:R-:W1:Y:S01]  /*98f0*/  S2R R150, SR_TID.X ;  /* 0x0000000000967919 */ /* 0x000e620000002100 */
[----:B------:R-:W-:-:S02]  /*9900*/  IADD3.X R125, PT, PT, R95, UR37, RZ, P0, !PT ;  /* 0x000000255f7d7c10 */ /* 0x000fc400087fe4ff */
[----:B------:R-:W-:Y:S02]  /*9910*/  ISETP.NE.U32.AND P0, PT, R127, RZ, PT ;  /* 0x000000ff7f00720c */ /* 0x000fe40003f05070 */
[----:B------:R-:W-:Y:S01]  /*9920*/  IADD3.X R127, PT, PT, R121, UR37, RZ, P6, !PT ;  /* 0x00000025797f7c10 */ /* 0x000fe2000b7fe4ff */
[----:B------:R2:W-:Y:S01]  /*9930*/  LDGSTS.E [R149+0x2008], desc[UR38][R124.64], P4 ;  /* 0x020080007c957fae */ /* 0x0005e2000a1a1026 */
[----:B------:R-:W-:-:S03]  /*9940*/  PLOP3.LUT P3, PT, PT, PT, UP4, 0x40, 0x4 ;  /* 0x000000000004781c */ /* 0x000fc60003f6e848 */
[----:B------:R3:W-:Y:S01]  /*9950*/  LDGSTS.E [R129], desc[UR38][R126.64], P2 ;  /* 0x000000007e817fae */ /* 0x0007e200091a1026 */
[----:B------:R-:W-:-:S04]  /*9960*/  ISETP.GE.AND P2, PT, R228, UR32, PT ;  /* 0x00000020e4007c0c */ /* 0x000fc8000bf46270 */
[----:B------:R-:W-:Y:S02]  /*9970*/  SEL R128, RZ, 0x4, P2 ;  /* 0x00000004ff807807 */ /* 0x000fe40001000000 */
[----:B------:R-:W-:Y:S02]  /*9980*/  PLOP3.LUT P2, PT, PT, PT, UP4, 0x40, 0x4 ;  /* 0x000000000004781c */ /* 0x000fe40003f4e848 */
[----:B--2---:R-:W-:Y:S02]  /*9990*/  IADD3 R124, P4, PT, R120, UR74, RZ ;  /* 0x0000004a787c7c10 */ /* 0x004fe4000ff9e0ff */
[----:B------:R-:W-:Y:S02]  /*99a0*/  SEL R128, R128, RZ, P3 ;  /* 0x000000ff80807207 */ /* 0x000fe40001800000 */
[----:B---3--:R-:W-:Y:S02]  /*99b0*/  IADD3 R126, P6, PT, R94, UR74, RZ ;  /* 0x0000004a5e7e7c10 */ /* 0x008fe4000ffde0ff */
[----:B------:R-:W-:-:S02]  /*99c0*/  IADD3.X R125, PT, PT, R119, UR37, RZ, P4, !PT ;  /* 0x00000025777d7c10 */ /* 0x000fc4000a7fe4ff */
[----:B------:R-:W-:Y:S02]  /*99d0*/  ISETP.GE.AND P4, PT, R237, UR32, PT ;  /* 0x00000020ed007c0c */ /* 0x000fe4000bf86270 */
[----:B------:R-:W-:Y:S01]  /*99e0*/  IADD3.X R127, PT, PT, R93, UR37, RZ, P6, !PT ;  /* 0x000000255d7f7c10 */ /* 0x000fe2000b7fe4ff */
[----:B------:R2:W-:Y:S01]  /*99f0*/  LDGSTS.E [R129+0x8], desc[UR38][R124.64], P5 ;  /* 0x000080007c817fae */ /* 0x0005e2000a9a1026 */
[----:B------:R-:W-:Y:S02]  /*9a00*/  ISETP.GE.AND P6, PT, R246, UR32, PT ;  /* 0x00000020f6007c0c */ /* 0x000fe4000bfc6270 */
[----:B------:R-:W-:Y:S01]  /*9a10*/  SEL R122, RZ, 0x4, P4 ;  /* 0x00000004ff7a7807 */ /* 0x000fe20002000000 */
[----:B------:R-:W-:Y:S01]  /*9a20*/  LDGSTS.E [R129+0x2000], desc[UR38][R126.64], P0 ;  /* 0x020000007e817fae */ /* 0x000fe200081a1026 */
[----:B------:R-:W-:Y:S02]  /*9a30*/  PLOP3.LUT P3, PT, PT, PT, UP4, 0x40, 0x4 ;  /* 0x000000000004781c */ /* 0x000fe40003f6e848 */
[----:B------:R-:W-:-:S02]  /*9a40*/  SEL R123, RZ, 0x4, P6 ;  /* 0x00000004ff7b7807 */ /* 0x000fc40003000000 */
[----:B------:R-:W-:Y:S02]  /*9a50*/  ISETP.GE.AND P4, PT, R227, UR32, PT ;  /* 0x00000020e3007c0c */ /* 0x000fe4000bf86270 */
[----:B------:R-:W-:Y:S02]  /*9a60*/  SEL R122, R122, RZ, P2 ;  /* 0x000000ff7a7a7207 */ /* 0x000fe40001000000 */
[----:B------:R-:W-:Y:S02]  /*9a70*/  ISETP.NE.U32.AND P2, PT, R128, RZ, PT ;  /* 0x000000ff8000720c */ /* 0x000fe40003f45070 */
[----:B------:R-:W-:Y:S02]  /*9a80*/  SEL R123, R123, RZ, P3 ;  /* 0x000000ff7b7b7207 */ /* 0x000fe40001800000 */
[----:B------:R-:W-:Y:S02]  /*9a90*/  SEL R128, RZ, 0x4, P4 ;  /* 0x00000004ff807807 */ /* 0x000fe40002000000 */
[----:B------:R-:W-:-:S02]  /*9aa0*/  ISETP.NE.U32.AND P3, PT, R122, RZ, PT ;  /* 0x000000ff7a00720c */ /* 0x000fc40003f65070 */
[----:B------:R-:W-:Y:S02]  /*9ab0*/  IADD3 R122, P4, PT, R92, UR74, RZ ;  /* 0x0000004a5c7a7c10 */ /* 0x000fe4000ff9e0ff */
[----:B------:R-:W-:Y:S02]  /*9ac0*/  PLOP3.LUT P6, PT, PT, PT, UP4, 0x40, 0x4 ;  /* 0x000000000004781c */ /* 0x000fe40003fce848 */
[----:B------:R-:W-:Y:S02]  /*9ad0*/  ISETP.NE.U32.AND P5, PT, R123, RZ, PT ;  /* 0x000000ff7b00720c */ /* 0x000fe40003fa5070 */
[----:B------:R-:W-:Y:S02]  /*9ae0*/  IADD3.X R123, PT, PT, R91, UR37, RZ, P4, !PT ;  /* 0x000000255b7b7c10 */ /* 0x000fe4000a7fe4ff */
[----:B------:R-:W-:Y:S02]  /*9af0*/  SEL R128, R128, RZ, P6 ;  /* 0x000000ff80807207 */ /* 0x000fe40003000000 */
[----:B------:R-:W-:Y:S01]  /*9b00*/  ISETP.GE.AND P4, PT, R243, UR32, PT ;  /* 0x00000020f3007c0c */ /* 0x000fe2000bf86270 */
[----:B------:R3:W-:Y:S01]  /*9b10*/  LDGSTS.E [R129+0x2008], desc[UR38][R122.64], P2 ;  /* 0x020080007a817fae */ /* 0x0007e200091a1026 */
[----:B-1----:R-:W-:-:S02]  /*9b20*/  LOP3.LUT R148, R150, 0x3f, RZ, 0xc0, !PT ;  /* 0x0000003f96947812 */ /* 0x002fc400078ec0ff */
[----:B------:R-:W-:Y:S02]  /*9b30*/  ISETP.NE.U32.AND P6, PT, R128, RZ, PT ;  /* 0x000000ff8000720c */ /* 0x000fe40003fc5070 */
[----:B------:R-:W-:Y:S02]  /*9b40*/  PLOP3.LUT P2, PT, PT, PT, UP4, 0x40, 0x4 ;  /* 0x000000000004781c */ /* 0x000fe40003f4e848 */
[----:B------:R-:W-:Y:S02]  /*9b50*/  SEL R128, RZ, 0x4, P4 ;  /* 0x00000004ff807807 */ /* 0x000fe40002000000 */
[----:B--2---:R-:W-:Y:S02]  /*9b60*/  IADD3 R124, P0, PT, R118, UR74, RZ ;  /* 0x0000004a767c7c10 */ /* 0x004fe4000ff1e0ff */
[----:B------:R-:W-:Y:S01]  /*9b70*/  ISETP.GE.AND P4, PT, R148, UR32, PT ;  /* 0x0000002094007c0c */ /* 0x000fe2000bf86270 */
[----:B---3--:R-:W-:Y:S01]  /*9b80*/  VIADD R129, R2, UR5 ;  /* 0x0000000502817c36 */ /* 0x008fe20008000000 */
[----:B------:R-:W-:Y:S01]  /*9b90*/  LOP3.LUT R150, R3, 0x70, RZ, 0x3c, !PT ;  /* 0x0000007003967812 */ /* 0x000fe200078e3cff */
[----:B------:R-:W-:Y:S01]  /*9ba0*/  UIADD3 UR32, UPT, UPT, UR32, -0x40, URZ ;  /* 0xffffffc020207890 */ /* 0x000fe2000fffe0ff */
[----:B------:R-:W-:-:S02]  /*9bb0*/  SEL R128, R128, RZ, P2 ;  /* 0x000000ff80807207 */ /* 0x000fc40001000000 */
[----:B------:R-:W-:Y:S01]  /*9bc0*/  IADD3.X R125, PT, PT, R117, UR37, RZ, P0, !PT ;  /* 0x00000025757d7c10 */ /* 0x000fe200087fe4ff */
[----:B------:R-:W-:Y:S01]  /*9bd0*/  VIADD R149, R150, UR5 ;  /* 0x0000000596957c36 */ /* 0x000fe20008000000 */
[----:B------:R-:W-:Y:S02]  /*9be0*/  PLOP3.LUT P2, PT, PT, PT, UP4, 0x40, 0x4 ;  /* 0x000000000004781c */ /* 0x000fe40003f4e848 */
[----:B------:R-:W-:Y:S02]  /*9bf0*/  SEL R148, RZ, 0x4, P4 ;  /* 0x00000004ff947807 */ /* 0x000fe40002000000 */
[----:B------:R-:W-:Y:S01]  /*9c00*/  IADD3 R126, P0, PT, R66, UR74, RZ ;  /* 0x0000004a427e7c10 */ /* 0x000fe2000ff1e0ff */
[----:B------:R1:W-:Y:S01]  /*9c10*/  LDGSTS.E [R149], desc[UR38][R124.64], P3 ;  /* 0x000000007c957fae */ /* 0x0003e200099a1026 */
[----:B------:R-:W-:Y:S02]  /*9c20*/  SEL R148, R148, RZ, P2 ;  /* 0x000000ff94947207 */ /* 0x000fe40001000000 */
[----:B------:R-:W-:-:S02]  /*9c30*/  IADD3.X R127, PT, PT, R65, UR37, RZ, P0, !PT ;  /* 0x00000025417f7c10 */ /* 0x000fc400087fe4ff */
[----:B------:R-:W-:Y:S02]  /*9c40*/  ISETP.NE.U32.AND P0, PT, R128, RZ, PT ;  /* 0x000000ff8000720c */ /* 0x000fe40003f05070 */
[----:B------:R-:W-:Y:S01]  /*9c50*/  IADD3 R122, P2, PT, R90, UR74, RZ ;  /* 0x0000004a5a7a7c10 */ /* 0x000fe2000ff5e0ff */
[----:B------:R2:W-:Y:S01]  /*9c60*/  LDGSTS.E [R149+0x8], desc[UR38][R126.64], P5 ;  /* 0x000080007e957fae */ /* 0x0005e2000a9a1026 */
[----:B------:R-:W-:Y:S02]  /*9c70*/  ISETP.NE.U32.AND P3, PT, R148, RZ, PT ;  /* 0x000000ff9400720c */ /* 0x000fe40003f65070 */
[----:B------:R-:W-:Y:S02]  /*9c80*/  IADD3.X R123, PT, PT, R89, UR37, RZ, P2, !PT ;  /* 0x00000025597b7c10 */ /* 0x000fe400097fe4ff */
[----:B-1----:R-:W-:Y:S01]  /*9c90*/  IADD3 R124, P4, PT, R62, UR74, RZ ;  /* 0x0000004a3e7c7c10 */ /* 0x002fe2000ff9e0ff */
[----:B------:R-:W-:Y:S01]  /*9ca0*/  UIADD3 UR74, UP5, UPT, UR74, UR71, URZ ;  /* 0x000000474a4a7290 */ /* 0x000fe2000ffbe0ff */
[C---:B------:R-:W-:Y:S01]  /*9cb0*/  LOP3.LUT R150, R2.reuse, 0x20, RZ, 0x3c, !PT ;  /* 0x0000002002967812 */ /* 0x040fe200078e3cff */
[----:B------:R1:W-:Y:S01]  /*9cc0*/  LDGSTS.E [R149+0x2000], desc[UR38][R122.64], P6 ;  /* 0x020000007a957fae */ /* 0x0003e2000b1a1026 */
[----:B------:R-:W-:Y:S01]  /*9cd0*/  IADD3.X R125, PT, PT, R61, UR37, RZ, P4, !PT ;  /* 0x000000253d7d7c10 */ /* 0x000fe2000a7fe4ff */
[----:B------:R-:W-:Y:S01]  /*9ce0*/  UIADD3.X UR37, UPT, UPT, UR37, UR70, URZ, UP5, !UPT ;  /* 0x0000004625257290 */ /* 0x000fe2000affe4ff */
[----:B------:R-:W-:-:S02]  /*9cf0*/  LOP3.LUT R128, R2, 0x60, RZ, 0x3c, !PT ;  /* 0x0000006002807812 */ /* 0x000fc400078e3cff */
[----:B--2---:R-:W-:Y:S01]  /*9d00*/  IADD3 R126, P2, PT, R60, UR72, RZ ;  /* 0x000000483c7e7c10 */ /* 0x004fe2000ff5e0ff */
[----:B------:R2:W-:Y:S03]  /*9d10*/  LDGSTS.E [R149+0x2008], desc[UR38][R124.64], P0 ;  /* 0x020080007c957fae */ /* 0x0005e600081a1026 */
[----:B------:R-:W-:Y:S01]  /*9d20*/  IADD3.X R127, PT, PT, R59, UR36, RZ, P2, !PT ;  /* 0x000000243b7f7c10 */ /* 0x000fe200097fe4ff */
[----:B------:R-:W0:Y:S01]  /*9d30*/  LDGDEPBAR ;  /* 0x00000000000079af */ /* 0x000e220000000000 */
[----:B-1----:R-:W-:-:S03]  /*9d40*/  IADD3 R122, P4, PT, R52, UR72, RZ ;  /* 0x00000048347a7c10 */ /* 0x002fc6000ff9e0ff */
[----:B------:R1:W-:Y:S01]  /*9d50*/  LDGSTS.E [R129+0xc000], desc[UR38][R126.64], P3 ;  /* 0x0c0000007e817fae */ /* 0x0003e200099a1026 */
[----:B------:R-:W-:Y:S02]  /*9d60*/  IADD3.X R123, PT, PT, R51, UR36, RZ, P4, !PT ;  /* 0x00000024337b7c10 */ /* 0x000fe4000a7fe4ff */
[----:B--2---:R-:W-:Y:S01]  /*9d70*/  IADD3 R124, P0, PT, R44, UR72, RZ ;  /* 0x000000482c7c7c10 */ /* 0x004fe2000ff1e0ff */
[----:B------:R-:W-:Y:S01]  /*9d80*/  VIADD R149, R150, UR5 ;  /* 0x0000000596957c36 */ /* 0x000fe20008000000 */
[----:B------:R-:W-:Y:S01]  /*9d90*/  LOP3.LUT R150, R2, 0x40, RZ, 0x3c, !PT ;  /* 0x0000004002967812 */ /* 0x000fe200078e3cff */
[----:B------:R2:W-:Y:S01]  /*9da0*/  LDGSTS.E [R129+0xc400], desc[UR38][R122.64], P3 ;  /* 0x0c4000007a817fae */ /* 0x0005e200099a1026 */
[----:B------:R-:W-:Y:S02]  /*9db0*/  IADD3.X R125, PT, PT, R43, UR36, RZ, P0, !PT ;  /* 0x000000242b7d7c10 */ /* 0x000fe400087fe4ff */
[----:B-1----:R-:W-:-:S03]  /*9dc0*/  IADD3 R126, P2, PT, R36, UR72, RZ ;  /* 0x00000048247e7c10 */ /* 0x002fc6000ff5e0ff */
[----:B------:R1:W-:Y:S01]  /*9dd0*/  LDGSTS.E [R129+0xc800], desc[UR38][R124.64], P3 ;  /* 0x0c8000007c817fae */ /* 0x0003e200099a1026 */
[----:B------:R-:W-:Y:S02]  /*9de0*/  IADD3.X R127, PT, PT, R35, UR36, RZ, P2, !PT ;  /* 0x00000024237f7c10 */ /* 0x000fe400097fe4ff */
[----:B--2---:R-:W-:-:S03]  /*9df0*/  IADD3 R122, P0, PT, R28, UR72, RZ ;  /* 0x000000481c7a7c10 */ /* 0x004fc6000ff1e0ff */
        /* <DEDUP_REMOVED lines=17> */
[----:B--2---:R-:W-:Y:S01]  /*9f10*/  IADD3 R122, P0, PT, R42, UR72, RZ ;  /* 0x000000482a7a7c10 */ /* 0x004fe2000ff1e0ff */
[----:B------:R-:W-:Y:S02]  /*9f20*/  VIADD R129, R150, UR5 ;  /* 0x0000000596817c36 */ /* 0x000fe40008000000 */
        /* <DEDUP_REMOVED lines=25> */
[----:B------:R-:W-:Y:S01]  /*a0c0*/  VIADD R149, R128, UR5 ;  /* 0x0000000580957c36 */ /* 0x000fe20008000000 */
[----:B------:R-:W-:Y:S01]  /*a0d0*/  IADD3 R128, P4, PT, R139, UR72, RZ ;  /* 0x000000488b807c10 */ /* 0x000fe2000ff9e0ff */
[----:B------:R-:W-:Y:S01]  /*a0e0*/  USEL UR5, URZ, 0x1, !UP3 ;  /* 0x00000001ff057887 */ /* 0x000fe2000d800000 */
[----:B------:R-:W-:Y:S01]  /*a0f0*/  IADD3.X R127, PT, PT, R39, UR36, RZ, P0, !PT ;  /* 0x00000024277f7c10 */ /* 0x000fe200087fe4ff */
[----:B------:R-:W-:Y:S01]  /*a100*/  UISETP.NE.U32.AND UP3, UPT, UR69, UR6, UPT ;  /* 0x000000064500728c */ /* 0x000fe2000bf65070 */
[----:B-1----:R-:W-:Y:S01]  /*a110*/  IADD3 R122, P2, PT, R32, UR72, RZ ;  /* 0x00000048207a7c10 */ /* 0x002fe2000ff5e0ff */
[----:B------:R-:W-:Y:S02]  /*a120*/  ULOP3.LUT UR5, UR7, UR5, URZ, 0x3c, !UPT ;  /* 0x0000000507057292 */ /* 0x000fe4000f8e3cff */
[----:B------:R1:W-:Y:S01]  /*a130*/  LDGSTS.E [R129+0xca00], desc[UR38][R126.64], P3 ;  /* 0x0ca000007e817fae */ /* 0x0003e200099a1026 */
[----:B------:R-:W-:-:S02]  /*a140*/  IADD3.X R123, PT, PT, R31, UR36, RZ, P2, !PT ;  /* 0x000000241f7b7c10 */ /* 0x000fc400097fe4ff */
        /* <DEDUP_REMOVED lines=32> */
[----:B------:R-:W-:Y:S02]  /*a350*/  UIADD3 UR72, UP4, UPT, UR72, UR73, URZ ;  /* 0x0000004948487290 */ /* 0x000fe4000ff9e0ff */
[----:B------:R2:W-:Y:S01]  /*a360*/  LDGSTS.E [R149+0xd700], desc[UR38][R124.64], P3 ;  /* 0x0d7000007c957fae */ /* 0x0005e200099a1026 */
[----:B------:R-:W-:Y:S01]  /*a370*/  IADD3.X R127, PT, PT, R5, UR36, RZ, P0, !PT ;  /* 0x00000024057f7c10 */ /* 0x000fe200087fe4ff */
[----:B------:R-:W-:Y:S01]  /*a380*/  UIADD3.X UR36, UPT, UPT, UR36, UR75, URZ, UP4, !UPT ;  /* 0x0000004b24247290 */ /* 0x000fe2000a7fe4ff */
[----:B-1----:R-:W-:-:S03]  /*a390*/  IMAD.U32 R122, RZ, RZ, UR7 ;  /* 0x00000007ff7a7e24 */ /* 0x002fc6000f8e00ff */
[----:B------:R2:W-:Y:S04]  /*a3a0*/  LDGSTS.E [R149+0xdb00], desc[UR38][R126.64], P3 ;  /* 0x0db000007e957fae */ /* 0x0005e800099a1026 */
[----:B------:R2:W-:Y:S04]  /*a3b0*/  LDGSTS.E [R149+0xdf00], desc[UR38][R128.64], P3 ;  /* 0x0df0000080957fae */ /* 0x0005e800099a1026 */
[----:B------:R-:W0:Y:S01]  /*a3c0*/  LDGDEPBAR ;  /* 0x00000000000079af */ /* 0x000e220000000000 */
[----:B------:R-:W-:Y:S05]  /*a3d0*/  BRA.U UP3, `(.L_x_10) ;  /* 0xffffffe103607547 */ /* 0x000fea000b83ffff */
.L_x_7:
[----:B-1----:R-:W1:Y:S01]  /*a3e0*/  S2R R123, SR_TID.X ;  /* 0x00000000007b7919 */ /* 0x002e620000002100 */
[----:B------:R-:W3:Y:S01]  /*a3f0*/  LDC R59, c[0x0][0x3b8] ;  /* 0x0000ee00ff3b7b82 */ /* 0x000ee20000000800 */
[----:B------:R-:W4:Y:S01]  /*a400*/  LDCU.128 UR8, c[0x0][0x390] ;  /* 0x00007200ff0877ac */ /* 0x000f220008000c00 */
[----:B------:R-:W2:Y:S01]  /*a410*/  LDCU UR4, c[0x0][0x3b4] ;  /* 0x00007680ff0477ac */ /* 0x000ea20008000800 */
[----:B----4-:R-:W-:Y:S01]  /*a420*/  ISETP.GE.AND P0, PT, R141, UR10, PT ;  /* 0x0000000a8d007c0c */ /* 0x010fe2000bf06270 */
[C---:B-1----:R-:W-:Y:S02]  /*a430*/  IMAD.SHL.U32 R3, R123.reuse, 0x80, RZ ;  /* 0x000000807b037824 */ /* 0x042fe400078e00ff */
[----:B------:R-:W-:-:S03]  /*a440*/  IMAD.SHL.U32 R46, R123, 0x10, RZ ;  /* 0x000000107b2e7824 */ /* 0x000fc600078e00ff */
[----:B------:R-:W-:Y:S02]  /*a450*/  LOP3.LUT R3, R3, 0x800, RZ, 0xc0, !PT ;  /* 0x0000080003037812 */ /* 0x000fe400078ec0ff */
[----:B------:R-:W-:Y:S01]  /*a460*/  LOP3.LUT R2, R46, 0xf0, RZ, 0xc0, !PT ;  /* 0x000000f02e027812 */ /* 0x000fe200078ec0ff */
[----:B--2---:R-:W-:Y:S06]  /*a470*/  BRA.U !UP2, `(.L_x_11) ;  /* 0x000000010a107547 */ /* 0x004fec000b800000 */
[----:B------:R-:W-:-:S06]  /*a480*/  USHF.L.U32 UR7, UR7, 0x1f, URZ ;  /* 0x0000001f07077899 */ /* 0x000fcc00080006ff */
[----:B------:R-:W-:-:S04]  /*a490*/  IMAD.U32 R4, RZ, RZ, UR7 ;  /* 0x00000007ff047e24 */ /* 0x000fc8000f8e00ff */
[----:B------:R-:W1:Y:S02]  /*a4a0*/  SYNCS.PHASECHK.TRANS64.TRYWAIT P2, [UR28], R4 ;  /* 0x00000004ff0075a7 */ /* 0x000e64000804111c */
[----:B-1----:R-:W-:Y:S05]  /*a4b0*/  @!P2 BRA `(.L_x_12) ;  /* 0x00000010005ca947 */ /* 0x002fea0003800000 */
.L_x_11:
[----:B------:R-:W-:-:S04]  /*a4c0*/  DEPBAR.LE SB0, 0x0 ;  /* 0x000080000000791a */ /* 0x000fc80000000000 */
[----:B------:R-:W-:Y:S01]  /*a4d0*/  BAR.SYNC.DEFER_BLOCKING 0x0 ;  /* 0x0000000000007b1d */ /* 0x000fe20000010000 */
[----:B------:R-:W-:Y:S01]  /*a4e0*/  IADD3 R41, PT, PT, R2, UR29, R3 ;  /* 0x0000001d02297c10 */ /* 0x000fe2000fffe003 */
[----:B------:R-:W-:Y:S01]  /*a4f0*/  IMAD R141, R141, UR4, RZ ;  /* 0x000000048d8d7c24 */ /* 0x000fe2000f8e02ff */
[----:B------:R-:W-:Y:S01]  /*a500*/  LOP3.LUT R46, R46, 0x7f0, RZ, 0xc0, !PT ;  /* 0x000007f02e2e7812 */ /* 0x000fe200078ec0ff */
[----:B---3--:R-:W-:Y:S01]  /*a510*/  IMAD R3, R0, R59, RZ ;  /* 0x0000003b00037224 */ /* 0x008fe200078e02ff */
[----:B------:R-:W-:Y:S02]  /*a520*/  ISETP.LT.AND P4, PT, R219, UR11, !P0 ;  /* 0x0000000bdb007c0c */ /* 0x000fe4000c781270 */
[----:B------:R-:W-:Y:S01]  /*a530*/  LEA R57, P5, R141, UR8, 0x2 ;  /* 0x000000088d397c11 */ /* 0x000fe2000f8a10ff */
[----:B------:R-:W1:Y:S01]  /*a540*/  S2R R36, SR_TID.X ;  /* 0x0000000000247919 */ /* 0x000e620000002100 */
[----:B------:R-:W-:Y:S01]  /*a550*/  IMAD R37, R59, 0x2, R3 ;  /* 0x000000023b257824 */ /* 0x000fe200078e0203 */
[----:B------:R-:W-:-:S02]  /*a560*/  ISETP.LT.AND P3, PT, R218, UR11, !P0 ;  /* 0x0000000bda007c0c */ /* 0x000fc4000c761270 */
[----:B------:R-:W-:Y:S01]  /*a570*/  LEA.HI.X.SX32 R141, R141, UR9, 0x2, P5 ;  /* 0x000000098d8d7c11 */ /* 0x000fe2000a8f16ff */
[----:B------:R-:W-:Y:S01]  /*a580*/  IMAD R39, R59, 0x2, R37 ;  /* 0x000000023b277824 */ /* 0x000fe200078e0225 */
[----:B------:R-:W-:Y:S02]  /*a590*/  ISETP.LT.AND P6, PT, R217, UR11, !P0 ;  /* 0x0000000bd9007c0c */ /* 0x000fe4000c7c1270 */
[----:B------:R-:W-:Y:S01]  /*a5a0*/  ISETP.LT.AND P2, PT, R216, UR11, !P0 ;  /* 0x0000000bd8007c0c */ /* 0x000fe2000c741270 */
[----:B------:R-:W2:Y:S02]  /*a5b0*/  @!P1 SYNCS.CCTL.IV [UR29+0x18000] ;  /* 0x01800000ff0099b1 */ /* 0x000ea4000800001d */
[----:B--2---:R-:W-:Y:S06]  /*a5c0*/  BAR.SYNC.DEFER_BLOCKING 0x0 ;  /* 0x0000000000007b1d */ /* 0x004fec0000010000 */
[----:B------:R-:W-:Y:S01]  /*a5d0*/  LDTM.16dp32bit_t0_t15.x32 R4, tmem[UR26] ;  /* 0x0000001a000479ee */ /* 0x000fe20008a80000 */
[----:B------:R-:W2:Y:S01]  /*a5e0*/  LDTM.16dp32bit_t16_t31.x32 R4, tmem[UR26+0x20] ;  /* 0x0000201a000479ee */ /* 0x000ea20008aa0000 */
[----:B-1----:R-:W-:-:S05]  /*a5f0*/  IMAD.SHL.U32 R36, R36, 0x8, RZ ;  /* 0x0000000824247824 */ /* 0x002fca00078e00ff */
[----:B------:R-:W-:Y:S02]  /*a600*/  LOP3.LUT R38, R36, 0x300, RZ, 0xc0, !PT ;  /* 0x0000030024267812 */ /* 0x000fe400078ec0ff */
[C---:B------:R-:W-:Y:S01]  /*a610*/  LEA R36, P5, R37.reuse, R57, 0x2 ;  /* 0x0000003925247211 */ /* 0x040fe200078a10ff */
[----:B------:R-:W1:Y:S02]  /*a620*/  @!P1 SYNCS.CCTL.IV [UR29+0x18008] ;  /* 0x01800800ff0099b1 */ /* 0x000e64000800001d */
[----:B------:R-:W-:Y:S01]  /*a630*/  IMAD.IADD R45, R38, 0x1, R41 ;  /* 0x00000001262d7824 */ /* 0x000fe200078e0229 */
[----:B------:R-:W-:Y:S01]  /*a640*/  NOP ;  /* 0x0000000000007918 */ /* 0x000fe20000000000 */
[----:B------:R-:W-:Y:S01]  /*a650*/  LEA.HI.X.SX32 R37, R37, R141, 0x2, P5 ;  /* 0x0000008d25257211 */ /* 0x000fe200028f16ff */
[----:B------:R-:W-:Y:S01]  /*a660*/  IMAD R41, R59, 0x2, R39 ;  /* 0x000000023b297824 */ /* 0x000fe200078e0227 */
[-C--:B------:R-:W-:Y:S02]  /*a670*/  LEA R38, P5, R39, R57.reuse, 0x2 ;  /* 0x0000003927267211 */ /* 0x080fe400078a10ff */
[----:B------:R-:W-:Y:S01]  /*a680*/  LEA R2, P1, R3, R57, 0x2 ;  /* 0x0000003903027211 */ /* 0x000fe200078210ff */
[----:B--2---:R-:W-:Y:S01]  /*a690*/  IMAD.MOV.U32 R48, RZ, RZ, R4 ;  /* 0x000000ffff307224 */ /* 0x004fe200078e0004 */
[----:B------:R-:W-:Y:S01]  /*a6a0*/  LEA.HI.X.SX32 R39, R39, R141, 0x2, P5 ;  /* 0x0000008d27277211 */ /* 0x000fe200028f16ff */
[----:B------:R-:W-:Y:S01]  /*a6b0*/  IMAD.MOV.U32 R4, RZ, RZ, R5 ;  /* 0x000000ffff047224 */ /* 0x000fe200078e0005 */
[----:B------:R-:W-:Y:S01]  /*a6c0*/  LEA R40, P5, R41, R57, 0x2 ;  /* 0x0000003929287211 */ /* 0x000fe200078a10ff */
[----:B------:R-:W-:Y:S01]  /*a6d0*/  IMAD.MOV.U32 R49, RZ, RZ, R6 ;  /* 0x000000ffff317224 */ /* 0x000fe200078e0006 */
[----:B------:R-:W-:Y:S01]  /*a6e0*/  LEA.HI.X.SX32 R3, R3, R141, 0x2, P1 ;  /* 0x0000008d03037211 */ /* 0x000fe200008f16ff */
[----:B------:R-:W-:Y:S01]  /*a6f0*/  IMAD.MOV.U32 R5, RZ, RZ, R7 ;  /* 0x000000ffff057224 */ /* 0x000fe200078e0007 */
[----:B------:R-:W-:Y:S01]  /*a700*/  ISETP.LT.AND P1, PT, R215, UR11, !P0 ;  /* 0x0000000bd7007c0c */ /* 0x000fe2000c721270 */
[----:B------:R-:W-:-:S02]  /*a710*/  IMAD.MOV.U32 R50, RZ, RZ, R8 ;  /* 0x000000ffff327224 */ /* 0x000fc400078e0008 */
[----:B------:R-:W-:Y:S02]  /*a720*/  IMAD.MOV.U32 R51, RZ, RZ, R10 ;  /* 0x000000ffff337224 */ /* 0x000fe400078e000a */
[----:B------:R-:W-:Y:S02]  /*a730*/  IMAD.MOV.U32 R6, RZ, RZ, R9 ;  /* 0x000000ffff067224 */ /* 0x000fe400078e0009 */
[----:B------:R-:W-:Y:S01]  /*a740*/  IMAD.MOV.U32 R7, RZ, RZ, R11 ;  /* 0x000000ffff077224 */ /* 0x000fe200078e000b */
[----:B-1----:R-:W-:Y:S01]  /*a750*/  STS.128 [R45], R48 ;  /* 0x000000302d007388 */ /* 0x002fe20000000c00 */
[----:B------:R-:W-:Y:S02]  /*a760*/  IMAD.MOV.U32 R8, RZ, RZ, R12 ;  /* 0x000000ffff087224 */ /* 0x000fe400078e000c */
[----:B------:R-:W-:Y:S01]  /*a770*/  IMAD.MOV.U32 R9, RZ, RZ, R14 ;  /* 0x000000ffff097224 */ /* 0x000fe200078e000e */
[----:B------:R1:W-:Y:S01]  /*a780*/  STS.128 [R45+0x400], R4 ;  /* 0x000400042d007388 */ /* 0x0003e20000000c00 */
[----:B------:R-:W-:-:S02]  /*a790*/  IMAD.MOV.U32 R60, RZ, RZ, R13 ;  /* 0x000000ffff3c7224 */ /* 0x000fc400078e000d */
[----:B------:R-:W-:Y:S01]  /*a7a0*/  IMAD.MOV.U32 R61, RZ, RZ, R15 ;  /* 0x000000ffff3d7224 */ /* 0x000fe200078e000f */
[----:B------:R-:W-:Y:S01]  /*a7b0*/  BAR.SYNC.DEFER_BLOCKING 0x0 ;  /* 0x0000000000007b1d */ /* 0x000fe20000010000 */
[----:B------:R-:W-:Y:S02]  /*a7c0*/  IMAD.MOV.U32 R10, RZ, RZ, R16 ;  /* 0x000000ffff0a7224 */ /* 0x000fe400078e0010 */
[----:B------:R-:W-:Y:S02]  /*a7d0*/  IMAD.MOV.U32 R11, RZ, RZ, R18 ;  /* 0x000000ffff0b7224 */ /* 0x000fe400078e0012 */
[----:B------:R-:W-:Y:S02]  /*a7e0*/  IMAD.MOV.U32 R62, RZ, RZ, R17 ;  /* 0x000000ffff3e7224 */ /* 0x000fe400078e0011 */
[----:B------:R-:W-:Y:S02]  /*a7f0*/  IMAD.MOV.U32 R63, RZ, RZ, R19 ;  /* 0x000000ffff3f7224 */ /* 0x000fe400078e0013 */
[----:B------:R-:W-:Y:S01]  /*a800*/  IMAD R44, R59, 0x2, R41 ;  /* 0x000000023b2c7824 */ /* 0x000fe200078e0229 */
[----:B------:R-:W-:Y:S01]  /*a810*/  LEA.HI.X.SX32 R41, R41, R141, 0x2, P5 ;  /* 0x0000008d29297211 */ /* 0x000fe200028f16ff */
[----:B-1----:R-:W-:-:S02]  /*a820*/  IMAD.MOV.U32 R4, RZ, RZ, R20 ;  /* 0x000000ffff047224 */ /* 0x002fc400078e0014 */
[----:B------:R-:W-:Y:S01]  /*a830*/  IMAD.MOV.U32 R20, RZ, RZ, R21 ;  /* 0x000000ffff147224 */ /* 0x000fe200078e0015 */
[C---:B------:R-:W-:Y:S01]  /*a840*/  LEA R42, P5, R44.reuse, R57, 0x2 ;  /* 0x000000392c2a7211 */ /* 0x040fe200078a10ff */
[----:B------:R-:W-:Y:S02]  /*a850*/  IMAD.MOV.U32 R5, RZ, RZ, R22 ;  /* 0x000000ffff057224 */ /* 0x000fe400078e0016 */
[----:B------:R-:W-:Y:S01]  /*a860*/  IMAD.MOV.U32 R21, RZ, RZ, R23 ;  /* 0x000000ffff157224 */ /* 0x000fe200078e0017 */
[----:B------:R-:W-:Y:S01]  /*a870*/  LEA.HI.X.SX32 R43, R44, R141, 0x2, P5 ;  /* 0x0000008d2c2b7211 */ /* 0x000fe200028f16ff */
[----:B------:R-:W-:Y:S01]  /*a880*/  IMAD.MOV.U32 R6, RZ, RZ, R24 ;  /* 0x000000ffff067224 */ /* 0x000fe200078e0018 */
[----:B------:R-:W-:Y:S01]  /*a890*/  ISETP.LT.AND P5, PT, R0, UR11, !P0 ;  /* 0x0000000b00007c0c */ /* 0x000fe2000c7a1270 */
[----:B------:R-:W-:Y:S01]  /*a8a0*/  IMAD.MOV.U32 R7, RZ, RZ, R26 ;  /* 0x000000ffff077224 */ /* 0x000fe200078e001a */
[----:B------:R-:W1:Y:S01]  /*a8b0*/  LDS.128 R48, [R46+UR29] ;  /* 0x0000001d2e307984 */ /* 0x000e620008000c00 */
[----:B------:R-:W-:-:S02]  /*a8c0*/  IMAD.MOV.U32 R22, RZ, RZ, R25 ;  /* 0x000000ffff167224 */ /* 0x000fc400078e0019 */
[----:B------:R-:W-:Y:S01]  /*a8d0*/  IMAD.MOV.U32 R23, RZ, RZ, R27 ;  /* 0x000000ffff177224 */ /* 0x000fe200078e001b */
[----:B------:R-:W-:Y:S01]  /*a8e0*/  LDS.128 R12, [R46+UR29+0x800] ;  /* 0x0008001d2e0c7984 */ /* 0x000fe20008000c00 */
[----:B------:R-:W-:Y:S02]  /*a8f0*/  IMAD.MOV.U32 R24, RZ, RZ, R28 ;  /* 0x000000ffff187224 */ /* 0x000fe400078e001c */
[----:B------:R-:W-:Y:S01]  /*a900*/  IMAD.MOV.U32 R28, RZ, RZ, R29 ;  /* 0x000000ffff1c7224 */ /* 0x000fe200078e001d */
[----:B------:R-:W-:Y:S01]  /*a910*/  BAR.SYNC.DEFER_BLOCKING 0x0 ;  /* 0x0000000000007b1d */ /* 0x000fe20000010000 */
[----:B------:R-:W-:Y:S02]  /*a920*/  IMAD.MOV.U32 R25, RZ, RZ, R30 ;  /* 0x000000ffff197224 */ /* 0x000fe400078e001e */
[----:B------:R-:W-:Y:S02]  /*a930*/  IMAD.MOV.U32 R29, RZ, RZ, R31 ;  /* 0x000000ffff1d7224 */ /* 0x000fe400078e001f */
[----:B------:R-:W-:-:S02]  /*a940*/  IMAD.MOV.U32 R26, RZ, RZ, R32 ;  /* 0x000000ffff1a7224 */ /* 0x000fc400078e0020 */
[----:B------:R-:W-:Y:S02]  /*a950*/  IMAD.MOV.U32 R27, RZ, RZ, R34 ;  /* 0x000000ffff1b7224 */ /* 0x000fe400078e0022 */
[----:B------:R-:W-:Y:S02]  /*a960*/  IMAD.MOV.U32 R30, RZ, RZ, R33 ;  /* 0x000000ffff1e7224 */ /* 0x000fe400078e0021 */
[----:B------:R-:W-:Y:S02]  /*a970*/  IMAD.MOV.U32 R31, RZ, RZ, R35 ;  /* 0x000000ffff1f7224 */ /* 0x000fe400078e0023 */
[----:B------:R-:W-:-:S04]  /*a980*/  IMAD R44, R59, 0x2, R44 ;  /* 0x000000023b2c7824 */ /* 0x000fc800078e022c */
[C---:B------:R-:W-:Y:S01]  /*a990*/  IMAD R0, R59.reuse, 0x2, R44 ;  /* 0x000000023b007824 */ /* 0x040fe200078e022c */
[----:B------:R-:W-:Y:S04]  /*a9a0*/  STS.128 [R45], R8 ;  /* 0x000000082d007388 */ /* 0x000fe80000000c00 */
[----:B------:R-:W-:Y:S01]  /*a9b0*/  STS.128 [R45+0x400], R60 ;  /* 0x0004003c2d007388 */ /* 0x000fe20000000c00 */
[----:B------:R-:W-:Y:S06]  /*a9c0*/  BAR.SYNC.DEFER_BLOCKING 0x0 ;  /* 0x0000000000007b1d */ /* 0x000fec0000010000 */
[----:B------:R-:W2:Y:S04]  /*a9d0*/  LDS.128 R52, [R46+UR29] ;  /* 0x0000001d2e347984 */ /* 0x000ea80008000c00 */
[----:B------:R-:W-:Y:S01]  /*a9e0*/  LDS.128 R8, [R46+UR29+0x800] ;  /* 0x0008001d2e087984 */ /* 0x000fe20008000c00 */
[----:B------:R-:W-:Y:S06]  /*a9f0*/  BAR.SYNC.DEFER_BLOCKING 0x0 ;  /* 0x0000000000007b1d */ /* 0x000fec0000010000 */
[----:B------:R-:W-:Y:S04]  /*aa00*/  STS.128 [R45], R4 ;  /* 0x000000042d007388 */ /* 0x000fe80000000c00 */
[----:B------:R3:W-:Y:S01]  /*aa10*/  STS.128 [R45+0x400], R20 ;  /* 0x000400142d007388 */ /* 0x0007e20000000c00 */
[----:B------:R-:W-:Y:S01]  /*aa20*/  BAR.SYNC.DEFER_BLOCKING 0x0 ;  /* 0x0000000000007b1d */ /* 0x000fe20000010000 */
[----:B---3--:R-:W-:-:S05]  /*aa30*/  IMAD R23, R59, 0x2, R0 ;  /* 0x000000023b177824 */ /* 0x008fca00078e0200 */
[----:B------:R-:W3:Y:S04]  /*aa40*/  LDS.128 R16, [R46+UR29] ;  /* 0x0000001d2e107984 */ /* 0x000ee80008000c00 */
[----:B------:R-:W-:Y:S01]  /*aa50*/  LDS.128 R4, [R46+UR29+0x800] ;  /* 0x0008001d2e047984 */ /* 0x000fe20008000c00 */
[----:B------:R-:W-:Y:S06]  /*aa60*/  BAR.SYNC.DEFER_BLOCKING 0x0 ;  /* 0x0000000000007b1d */ /* 0x000fec0000010000 */
[----:B------:R-:W-:Y:S04]  /*aa70*/  STS.128 [R45], R24 ;  /* 0x000000182d007388 */ /* 0x000fe80000000c00 */
[----:B------:R-:W-:Y:S01]  /*aa80*/  STS.128 [R45+0x400], R28 ;  /* 0x0004001c2d007388 */ /* 0x000fe20000000c00 */
[----:B------:R-:W-:Y:S06]  /*aa90*/  BAR.SYNC.DEFER_BLOCKING 0x0 ;  /* 0x0000000000007b1d */ /* 0x000fec0000010000 */
[----:B-1----:R1:W-:Y:S01]  /*aaa0*/  @P5 STG.E desc[UR38][R2.64], R48 ;  /* 0x0000003002005986 */ /* 0x0023e2000c101926 */
[----:B------:R-:W-:-:S03]  /*aab0*/  ISETP.LT.AND P5, PT, R214, UR11, !P0 ;  /* 0x0000000bd6007c0c */ /* 0x000fc6000c7a1270 */
[----:B------:R-:W-:Y:S01]  /*aac0*/  @P4 STG.E desc[UR38][R36.64], R49 ;  /* 0x0000003124004986 */ /* 0x000fe2000c101926 */
[----:B------:R-:W-:-:S03]  /*aad0*/  ISETP.LT.AND P4, PT, R213, UR11, !P0 ;  /* 0x0000000bd5007c0c */ /* 0x000fc6000c781270 */
[----:B------:R-:W-:Y:S01]  /*aae0*/  @P3 STG.E desc[UR38][R38.64], R50 ;  /* 0x0000003226003986 */ /* 0x000fe2000c101926 */
[----:B------:R-:W-:-:S03]  /*aaf0*/  ISETP.LT.AND P3, PT, R212, UR11, !P0 ;  /* 0x0000000bd4007c0c */ /* 0x000fc6000c761270 */
[----:B------:R-:W-:Y:S01]  /*ab00*/  @P6 STG.E desc[UR38][R40.64], R51 ;  /* 0x0000003328006986 */ /* 0x000fe2000c101926 */
[----:B------:R-:W-:-:S03]  /*ab10*/  LEA R20, P6, R44, R57, 0x2 ;  /* 0x000000392c147211 */ /* 0x000fc600078c10ff */
[----:B--2---:R-:W-:Y:S01]  /*ab20*/  @P2 STG.E desc[UR38][R42.64], R52 ;  /* 0x000000342a002986 */ /* 0x004fe2000c101926 */
[----:B------:R-:W-:Y:S02]  /*ab30*/  LEA.HI.X.SX32 R21, R44, R141, 0x2, P6 ;  /* 0x0000008d2c157211 */ /* 0x000fe400030f16ff */
[C---:B-1----:R-:W-:Y:S01]  /*ab40*/  LEA R2, P6, R0.reuse, R57, 0x2 ;  /* 0x0000003900027211 */ /* 0x042fe200078c10ff */
[----:B------:R-:W1:Y:S01]  /*ab50*/  LDS.128 R28, [R46+UR29] ;  /* 0x0000001d2e1c7984 */ /* 0x000e620008000c00 */
[----:B------:R-:W-:Y:S02]  /*ab60*/  ISETP.LT.AND P2, PT, R211, UR11, !P0 ;  /* 0x0000000bd3007c0c */ /* 0x000fe4000c741270 */
[----:B------:R-:W-:Y:S01]  /*ab70*/  LEA.HI.X.SX32 R3, R0, R141, 0x2, P6 ;  /* 0x0000008d00037211 */ /* 0x000fe200030f16ff */
[----:B------:R-:W-:Y:S01]  /*ab80*/  IMAD R0, R59, 0x2, R23 ;  /* 0x000000023b007824 */ /* 0x000fe200078e0217 */
[----:B------:R-:W-:Y:S01]  /*ab90*/  LEA R22, P6, R23, R57, 0x2 ;  /* 0x0000003917167211 */ /* 0x000fe200078c10ff */
[----:B------:R2:W-:Y:S01]  /*aba0*/  @P1 STG.E desc[UR38][R20.64], R53 ;  /* 0x0000003514001986 */ /* 0x0005e2000c101926 */
[----:B------:R-:W-:Y:S01]  /*abb0*/  ISETP.LT.AND P1, PT, R210, UR11, !P0 ;  /* 0x0000000bd2007c0c */ /* 0x000fe2000c721270 */
[----:B------:R-:W-:Y:S01]  /*abc0*/  IMAD R26, R59, 0x2, R0 ;  /* 0x000000023b1a7824 */ /* 0x000fe200078e0200 */
[----:B------:R-:W-:Y:S01]  /*abd0*/  LEA.HI.X.SX32 R23, R23, R141, 0x2, P6 ;  /* 0x0000008d17177211 */ /* 0x000fe200030f16ff */
[----:B------:R4:W-:Y:S01]  /*abe0*/  @P5 STG.E desc[UR38][R2.64], R54 ;  /* 0x0000003602005986 */ /* 0x0009e2000c101926 */
[----:B------:R-:W-:-:S02]  /*abf0*/  LEA R24, P6, R0, R57, 0x2 ;  /* 0x0000003900187211 */ /* 0x000fc400078c10ff */
[----:B------:R-:W-:Y:S01]  /*ac00*/  ISETP.LT.AND P5, PT, R209, UR11, !P0 ;  /* 0x0000000bd1007c0c */ /* 0x000fe2000c7a1270 */
[----:B------:R5:W-:Y:S01]  /*ac10*/  @P4 STG.E desc[UR38][R22.64], R55 ;  /* 0x0000003716004986 */ /* 0x000be2000c101926 */
[----:B------:R-:W-:Y:S01]  /*ac20*/  LEA.HI.X.SX32 R25, R0, R141, 0x2, P6 ;  /* 0x0000008d00197211 */ /* 0x000fe200030f16ff */
[----:B------:R-:W-:Y:S01]  /*ac30*/  IMAD R0, R59, 0x2, R26 ;  /* 0x000000023b007824 */ /* 0x000fe200078e021a */
[----:B------:R-:W-:Y:S01]  /*ac40*/  ISETP.LT.AND P4, PT, R208, UR11, !P0 ;  /* 0x0000000bd0007c0c */ /* 0x000fe2000c781270 */
[----:B------:R-:W1:Y:S01]  /*ac50*/  LDS.128 R44, [R46+UR29+0x800] ;  /* 0x0008001d2e2c7984 */ /* 0x000e620008000c00 */
[----:B--2---:R-:W-:-:S03]  /*ac60*/  LEA R20, P6, R26, R57, 0x2 ;  /* 0x000000391a147211 */ /* 0x004fc600078c10ff */
[----:B---3--:R2:W-:Y:S01]  /*ac70*/  @P3 STG.E desc[UR38][R24.64], R16 ;  /* 0x0000001018003986 */ /* 0x0085e2000c101926 */
[----:B------:R-:W-:Y:S01]  /*ac80*/  LEA.HI.X.SX32 R21, R26, R141, 0x2, P6 ;  /* 0x0000008d1a157211 */ /* 0x000fe200030f16ff */
[----:B------:R-:W-:Y:S01]  /*ac90*/  IMAD R26, R59, 0x2, R0 ;  /* 0x000000023b1a7824 */ /* 0x000fe200078e0200 */
[C---:B----4-:R-:W-:Y:S02]  /*aca0*/  LEA R2, P6, R0.reuse, R57, 0x2 ;  /* 0x0000003900027211 */ /* 0x050fe400078c10ff */
[----:B------:R-:W-:Y:S01]  /*acb0*/  ISETP.LT.AND P3, PT, R207, UR11, !P0 ;  /* 0x0000000bcf007c0c */ /* 0x000fe2000c761270 */
[----:B------:R3:W-:Y:S01]  /*acc0*/  @P2 STG.E desc[UR38][R20.64], R17 ;  /* 0x0000001114002986 */ /* 0x0007e2000c101926 */
[----:B------:R-:W-:Y:S01]  /*acd0*/  LEA.HI.X.SX32 R3, R0, R141, 0x2, P6 ;  /* 0x0000008d00037211 */ /* 0x000fe200030f16ff */
[C---:B------:R-:W-:Y:S01]  /*ace0*/  IMAD R0, R59.reuse, 0x2, R26 ;  /* 0x000000023b007824 */ /* 0x040fe200078e021a */
[----:B-----5:R-:W-:Y:S02]  /*acf0*/  LEA R22, P6, R26, R57, 0x2 ;  /* 0x000000391a167211 */ /* 0x020fe400078c10ff */
[----:B------:R-:W-:Y:S01]  /*ad00*/  ISETP.LT.AND P2, PT, R206, UR11, !P0 ;  /* 0x0000000bce007c0c */ /* 0x000fe2000c741270 */
[----:B------:R4:W-:Y:S01]  /*ad10*/  @P1 STG.E desc[UR38][R2.64], R18 ;  /* 0x0000001202001986 */ /* 0x0009e2000c101926 */
[----:B------:R-:W-:Y:S01]  /*ad20*/  LEA.HI.X.SX32 R23, R26, R141, 0x2, P6 ;  /* 0x0000008d1a177211 */ /* 0x000fe200030f16ff */
[----:B------:R-:W-:Y:S01]  /*ad30*/  IMAD R26, R59, 0x2, R0 ;  /* 0x000000023b1a7824 */ /* 0x000fe200078e0200 */
[----:B--2---:R-:W-:-:S02]  /*ad40*/  LEA R24, P6, R0, R57, 0x2 ;  /* 0x0000003900187211 */ /* 0x004fc400078c10ff */
[----:B------:R-:W-:Y:S01]  /*ad50*/  ISETP.LT.AND P1, PT, R204, UR11, !P0 ;  /* 0x0000000bcc007c0c */ /* 0x000fe2000c721270 */
[----:B------:R2:W-:Y:S01]  /*ad60*/  @P5 STG.E desc[UR38][R22.64], R19 ;  /* 0x0000001316005986 */ /* 0x0005e2000c101926 */
[----:B------:R-:W-:Y:S01]  /*ad70*/  LEA.HI.X.SX32 R25, R0, R141, 0x2, P6 ;  /* 0x0000008d00197211 */ /* 0x000fe200030f16ff */
[----:B------:R-:W-:Y:S01]  /*ad80*/  IMAD R0, R59, 0x2, R26 ;  /* 0x000000023b007824 */ /* 0x000fe200078e021a */
[C---:B------:R-:W-:Y:S02]  /*ad90*/  LEA R16, P6, R26.reuse, R57, 0x2 ;  /* 0x000000391a107211 */ /* 0x040fe400078c10ff */
[----:B------:R-:W-:Y:S01]  /*ada0*/  ISETP.LT.AND P5, PT, R203, UR11, !P0 ;  /* 0x0000000bcb007c0c */ /* 0x000fe2000c7a1270 */
[----:B---3--:R-:W-:Y:S01]  /*adb0*/  IMAD R20, R59, 0x2, R0 ;  /* 0x000000023b147824 */ /* 0x008fe200078e0200 */
[----:B------:R-:W-:Y:S01]  /*adc0*/  LEA.HI.X.SX32 R17, R26, R141, 0x2, P6 ;  /* 0x0000008d1a117211 */ /* 0x000fe200030f16ff */
[----:B-1----:R-:W-:Y:S01]  /*add0*/  @P4 STG.E desc[UR38][R24.64], R28 ;  /* 0x0000001c18004986 */ /* 0x002fe2000c101926 */
[----:B----4-:R-:W-:-:S02]  /*ade0*/  LEA R2, P6, R0, R57, 0x2 ;  /* 0x0000003900027211 */ /* 0x010fc400078c10ff */
[----:B------:R-:W-:Y:S01]  /*adf0*/  ISETP.LT.AND P4, PT, R202, UR11, !P0 ;  /* 0x0000000bca007c0c */ /* 0x000fe2000c781270 */
[----:B------:R1:W-:Y:S01]  /*ae00*/  @P3 STG.E desc[UR38][R16.64], R29 ;  /* 0x0000001d10003986 */ /* 0x0003e2000c101926 */
[----:B------:R-:W-:Y:S01]  /*ae10*/  LEA.HI.X.SX32 R3, R0, R141, 0x2, P6 ;  /* 0x0000008d00037211 */ /* 0x000fe200030f16ff */
[----:B------:R-:W-:Y:S01]  /*ae20*/  IMAD R0, R59, 0x2, R20 ;  /* 0x000000023b007824 */ /* 0x000fe200078e0214 */
[C---:B------:R-:W-:Y:S02]  /*ae30*/  LEA R18, P6, R20.reuse, R57, 0x2 ;  /* 0x0000003914127211 */ /* 0x040fe400078c10ff */
[----:B------:R-:W-:Y:S01]  /*ae40*/  ISETP.LT.AND P3, PT, R201, UR11, !P0 ;  /* 0x0000000bc9007c0c */ /* 0x000fe2000c761270 */
[----:B--2---:R-:W-:Y:S01]  /*ae50*/  IMAD R22, R59, 0x2, R0 ;  /* 0x000000023b167824 */ /* 0x004fe200078e0200 */
[----:B------:R-:W-:Y:S01]  /*ae60*/  LEA.HI.X.SX32 R19, R20, R141, 0x2, P6 ;  /* 0x0000008d14137211 */ /* 0x000fe200030f16ff */
[----:B------:R2:W-:Y:S01]  /*ae70*/  @P2 STG.E desc[UR38][R2.64], R30 ;  /* 0x0000001e02002986 */ /* 0x0005e2000c101926 */
[----:B------:R-:W-:-:S02]  /*ae80*/  LEA R20, P6, R0, R57, 0x2 ;  /* 0x0000003900147211 */ /* 0x000fc400078c10ff */
[----:B------:R-:W-:Y:S01]  /*ae90*/  ISETP.LT.AND P2, PT, R198, UR11, !P0 ;  /* 0x0000000bc6007c0c */ /* 0x000fe2000c741270 */
[----:B------:R3:W-:Y:S01]  /*aea0*/  @P1 STG.E desc[UR38][R18.64], R31 ;  /* 0x0000001f12001986 */ /* 0x0007e2000c101926 */
[----:B------:R-:W-:Y:S01]  /*aeb0*/  LEA.HI.X.SX32 R21, R0, R141, 0x2, P6 ;  /* 0x0000008d00157211 */ /* 0x000fe200030f16ff */
[----:B------:R-:W-:Y:S01]  /*aec0*/  IMAD R0, R59, 0x2, R22 ;  /* 0x000000023b007824 */ /* 0x000fe200078e0216 */
[C---:B-1----:R-:W-:Y:S02]  /*aed0*/  LEA R16, P6, R22.reuse, R57, 0x2 ;  /* 0x0000003916107211 */ /* 0x042fe400078c10ff */
        /* <DEDUP_REMOVED lines=9> */
[C---:B---3--:R-:W-:Y:S02]  /*af70*/  LEA R18, P6, R22.reuse, R57, 0x2 ;  /* 0x0000003916127211 */ /* 0x048fe400078c10ff */
[----:B------:R-:W-:Y:S01]  /*af80*/  ISETP.LT.AND P4, PT, R195, UR11, !P0 ;  /* 0x0000000bc3007c0c */ /* 0x000fe2000c781270 */
[----:B------:R3:W-:Y:S01]  /*af90*/  @P3 STG.E desc[UR38][R2.64], R14 ;  /* 0x0000000e02003986 */ /* 0x0007e2000c101926 */
[----:B------:R-:W-:Y:S01]  /*afa0*/  LEA.HI.X.SX32 R19, R22, R141, 0x2, P6 ;  /* 0x0000008d16137211 */ /* 0x000fe200030f16ff */
[----:B------:R-:W-:Y:S01]  /*afb0*/  IMAD R22, R59, 0x2, R0 ;  /* 0x000000023b167824 */ /* 0x000fe200078e0200 */
[----:B-1----:R-:W-:-:S02]  /*afc0*/  LEA R20, P6, R0, R57, 0x2 ;  /* 0x0000003900147211 */ /* 0x002fc400078c10ff */
        /* <DEDUP_REMOVED lines=9> */
[----:B---3--:R-:W-:-:S02]  /*b060*/  LEA R2, P6, R0, R57, 0x2 ;  /* 0x0000003900027211 */ /* 0x008fc400078c10ff */
[----:B------:R-:W-:Y:S01]  /*b070*/  ISETP.LT.AND P1, PT, R192, UR11, !P0 ;  /* 0x0000000bc0007c0c */ /* 0x000fe2000c721270 */
[----:B------:R3:W-:Y:S01]  /*b080*/  @P5 STG.E desc[UR38][R12.64], R9 ;  /* 0x000000090c005986 */ /* 0x0007e2000c101926 */
[----:B------:R-:W-:Y:S01]  /*b090*/  LEA.HI.X.SX32 R3, R0, R141, 0x2, P6 ;  /* 0x0000008d00037211 */ /* 0x000fe200030f16ff */
[----:B------:R-:W-:Y:S01]  /*b0a0*/  IMAD R0, R59, 0x2, R16 ;  /* 0x000000023b007824 */ /* 0x000fe200078e0210 */
[C---:B------:R-:W-:Y:S02]  /*b0b0*/  LEA R14, P6, R16.reuse, R57, 0x2 ;  /* 0x00000039100e7211 */ /* 0x040fe400078c10ff */
[----:B------:R-:W-:Y:S01]  /*b0c0*/  ISETP.LT.AND P5, PT, R147, UR11, !P0 ;  /* 0x0000000b93007c0c */ /* 0x000fe2000c7a1270 */
[----:B-1----:R-:W-:Y:S01]  /*b0d0*/  IMAD R18, R59, 0x2, R0 ;  /* 0x000000023b127824 */ /* 0x002fe200078e0200 */
[----:B------:R-:W-:Y:S01]  /*b0e0*/  LEA.HI.X.SX32 R15, R16, R141, 0x2, P6 ;  /* 0x0000008d100f7211 */ /* 0x000fe200030f16ff */
[----:B------:R1:W-:Y:S01]  /*b0f0*/  @P4 STG.E desc[UR38][R2.64], R10 ;  /* 0x0000000a02004986 */ /* 0x0003e2000c101926 */
[----:B------:R-:W-:-:S02]  /*b100*/  LEA R16, P6, R0, R57, 0x2 ;  /* 0x0000003900107211 */ /* 0x000fc400078c10ff */
[----:B------:R-:W-:Y:S01]  /*b110*/  ISETP.LT.AND P4, PT, R146, UR11, !P0 ;  /* 0x0000000b92007c0c */ /* 0x000fe2000c781270 */
[----:B------:R4:W-:Y:S01]  /*b120*/  @P3 STG.E desc[UR38][R14.64], R11 ;  /* 0x0000000b0e003986 */ /* 0x0009e2000c101926 */
[----:B------:R-:W-:Y:S01]  /*b130*/  LEA.HI.X.SX32 R17, R0, R141, 0x2, P6 ;  /* 0x0000008d00117211 */ /* 0x000fe200030f16ff */
[----:B------:R-:W-:Y:S01]  /*b140*/  IMAD R0, R59, 0x2, R18 ;  /* 0x000000023b007824 */ /* 0x000fe200078e0212 */
[C---:B--2---:R-:W-:Y:S02]  /*b150*/  LEA R8, P6, R18.reuse, R57, 0x2 ;  /* 0x0000003912087211 */ /* 0x044fe400078c10ff */
[----:B------:R-:W-:Y:S01]  /*b160*/  ISETP.LT.AND P3, PT, R145, UR11, !P0 ;  /* 0x0000000b91007c0c */ /* 0x000fe2000c761270 */
[C---:B---3--:R-:W-:Y:S01]  /*b170*/  IMAD R13, R59.reuse, 0x2, R0 ;  /* 0x000000023b0d7824 */ /* 0x048fe200078e0200 */
[----:B------:R-:W-:Y:S01]  /*b180*/  LEA.HI.X.SX32 R9, R18, R141, 0x2, P6 ;  /* 0x0000008d12097211 */ /* 0x000fe200030f16ff */
[----:B------:R2:W-:Y:S01]  /*b190*/  @P2 STG.E desc[UR38][R16.64], R4 ;  /* 0x0000000410002986 */ /* 0x0005e2000c101926 */
[-C--:B-1----:R-:W-:Y:S01]  /*b1a0*/  LEA R2, P6, R0, R57.reuse, 0x2 ;  /* 0x0000003900027211 */ /* 0x082fe200078c10ff */
[----:B------:R-:W-:Y:S01]  /*b1b0*/  IMAD R18, R59, 0x2, R13 ;  /* 0x000000023b127824 */ /* 0x000fe200078e020d */
[----:B------:R-:W-:Y:S01]  /*b1c0*/  ISETP.LT.AND P2, PT, R144, UR11, !P0 ;  /* 0x0000000b90007c0c */ /* 0x000fe2000c741270 */
[----:B------:R1:W-:Y:S01]  /*b1d0*/  @P1 STG.E desc[UR38][R8.64], R5 ;  /* 0x0000000508001986 */ /* 0x0003e2000c101926 */
[----:B------:R-:W-:Y:S01]  /*b1e0*/  LEA R10, P1, R13, R57, 0x2 ;  /* 0x000000390d0a7211 */ /* 0x000fe200078210ff */
[----:B----4-:R-:W-:Y:S01]  /*b1f0*/  IMAD R15, R59, 0x2, R18 ;  /* 0x000000023b0f7824 */ /* 0x010fe200078e0212 */
[----:B------:R-:W-:-:S02]  /*b200*/  LEA.HI.X.SX32 R3, R0, R141, 0x2, P6 ;  /* 0x0000008d00037211 */ /* 0x000fc400030f16ff */
[----:B------:R-:W-:Y:S01]  /*b210*/  LEA.HI.X.SX32 R11, R13, R141, 0x2, P1 ;  /* 0x0000008d0d0b7211 */ /* 0x000fe200008f16ff */
[----:B------:R-:W-:Y:S01]  /*b220*/  IMAD R0, R59, 0x2, R15 ;  /* 0x000000023b007824 */ /* 0x000fe200078e020f */
[CC--:B------:R-:W-:Y:S01]  /*b230*/  LEA R12, P6, R18.reuse, R57.reuse, 0x2 ;  /* 0x00000039120c7211 */ /* 0x0c0fe200078c10ff */
[----:B------:R3:W-:Y:S01]  /*b240*/  @P5 STG.E desc[UR38][R2.64], R6 ;  /* 0x0000000602005986 */ /* 0x0007e2000c101926 */
[----:B------:R-:W-:Y:S02]  /*b250*/  LEA R14, P1, R15, R57, 0x2 ;  /* 0x000000390f0e7211 */ /* 0x000fe400078210ff */
[-C--:B------:R-:W-:Y:S01]  /*b260*/  LEA.HI.X.SX32 R13, R18, R141.reuse, 0x2, P6 ;  /* 0x0000008d120d7211 */ /* 0x080fe200030f16ff */
[----:B------:R-:W-:Y:S01]  /*b270*/  IMAD R18, R59, 0x2, R0 ;  /* 0x000000023b127824 */ /* 0x000fe200078e0200 */
[----:B------:R-:W-:Y:S01]  /*b280*/  LEA.HI.X.SX32 R15, R15, R141, 0x2, P1 ;  /* 0x0000008d0f0f7211 */ /* 0x000fe200008f16ff */
[----:B------:R3:W-:Y:S01]  /*b290*/  @P4 STG.E desc[UR38][R10.64], R7 ;  /* 0x000000070a004986 */ /* 0x0007e2000c101926 */
[----:B--2---:R-:W-:-:S02]  /*b2a0*/  LEA R16, P6, R0, R57, 0x2 ;  /* 0x0000003900107211 */ /* 0x004fc400078c10ff */
[----:B------:R-:W-:Y:S01]  /*b2b0*/  ISETP.LT.AND P1, PT, R143, UR11, !P0 ;  /* 0x0000000b8f007c0c */ /* 0x000fe2000c721270 */
[----:B------:R3:W-:Y:S01]  /*b2c0*/  @P3 STG.E desc[UR38][R12.64], R44 ;  /* 0x0000002c0c003986 */ /* 0x0007e2000c101926 */
[----:B------:R-:W-:Y:S02]  /*b2d0*/  ISETP.LT.AND P0, PT, R142, UR11, !P0 ;  /* 0x0000000b8e007c0c */ /* 0x000fe4000c701270 */
[----:B------:R-:W-:Y:S01]  /*b2e0*/  LEA.HI.X.SX32 R17, R0, R141, 0x2, P6 ;  /* 0x0000008d00117211 */ /* 0x000fe200030f16ff */
[----:B------:R3:W-:Y:S01]  /*b2f0*/  @P2 STG.E desc[UR38][R14.64], R45 ;  /* 0x0000002d0e002986 */ /* 0x0007e2000c101926 */
[----:B------:R-:W-:-:S04]  /*b300*/  LEA R4, P6, R18, R57, 0x2 ;  /* 0x0000003912047211 */ /* 0x000fc800078c10ff */
[----:B-1----:R-:W-:-:S03]  /*b310*/  LEA.HI.X.SX32 R5, R18, R141, 0x2, P6 ;  /* 0x0000008d12057211 */ /* 0x002fc600030f16ff */
[----:B------:R3:W-:Y:S04]  /*b320*/  @P1 STG.E desc[UR38][R16.64], R46 ;  /* 0x0000002e10001986 */ /* 0x0007e8000c101926 */
[----:B------:R3:W-:Y:S01]  /*b330*/  @P0 STG.E desc[UR38][R4.64], R47 ;  /* 0x0000002f04000986 */ /* 0x0007e2000c101926 */
[----:B------:R-:W-:Y:S06]  /*b340*/  BAR.SYNC.DEFER_BLOCKING 0x0 ;  /* 0x0000000000007b1d */ /* 0x000fec0000010000 */
[----:B------:R-:W-:Y:S05]  /*b350*/  BRA.U UP0, `(.L_x_13) ;  /* 0x0000000100a07547 */ /* 0x000fea000b800000 */
[----:B------:R-:W1:Y:S01]  /*b360*/  S2UR UR5, SR_CgaCtaId ;  /* 0x00000000000579c3 */ /* 0x000e620000008800 */
[----:B------:R-:W-:Y:S01]  /*b370*/  NOP ;  /* 0x0000000000007918 */ /* 0x000fe20000000000 */
[----:B------:R-:W-:Y:S01]  /*b380*/  UMOV UR4, 0x50 ;  /* 0x0000005000047882 */ /* 0x000fe20000000000 */
[----:B------:R-:W-:Y:S02]  /*b390*/  IMAD.U32 R0, RZ, RZ, UR27 ;  /* 0x0000001bff007e24 */ /* 0x000fe4000f8e00ff */
[----:B---3--:R-:W-:Y:S02]  /*b3a0*/  IMAD.MOV.U32 R3, RZ, RZ, 0x3 ;  /* 0x00000003ff037424 */ /* 0x008fe400078e00ff */
[----:B------:R-:W-:Y:S01]  /*b3b0*/  IMAD.MOV.U32 R7, RZ, RZ, 0x1 ;  /* 0x00000001ff077424 */ /* 0x000fe200078e00ff */
[----:B------:R-:W-:-:S04]  /*b3c0*/  LOP3.LUT R0, R0, 0xffff, RZ, 0xc0, !PT ;  /* 0x0000ffff00007812 */ /* 0x000fc800078ec0ff */
[----:B------:R-:W-:-:S05]  /*b3d0*/  SHF.R.U32.HI R0, RZ, 0x5, R0 ;  /* 0x00000005ff007819 */ /* 0x000fca0000011600 */
[----:B------:R-:W-:Y:S01]  /*b3e0*/  VIADD R2, R0, 0x10 ;  /* 0x0000001000027836 */ /* 0x000fe20000000000 */
[----:B------:R-:W-:Y:S01]  /*b3f0*/  SHF.L.U32 R0, R3, R0, RZ ;  /* 0x0000000003007219 */ /* 0x000fe200000006ff */
[----:B-1----:R-:W-:-:S03]  /*b400*/  ULEA UR6, UR5, UR4, 0x18 ;  /* 0x0000000405067291 */ /* 0x002fc6000f8ec0ff */
[----:B------:R-:W-:-:S04]  /*b410*/  SHF.L.U32 R3, R7, R2, RZ ;  /* 0x0000000207037219 */ /* 0x000fc800000006ff */
[----:B------:R-:W-:Y:S02]  /*b420*/  LOP3.LUT R0, R3, R0, RZ, 0xfc, !PT ;  /* 0x0000000003007212 */ /* 0x000fe400078efcff */
[----:B------:R-:W1:Y:S02]  /*b430*/  LDS R5, [UR6] ;  /* 0x00000006ff057984 */ /* 0x000e640008000800 */
[C---:B------:R-:W-:Y:S02]  /*b440*/  LOP3.LUT R2, R0.reuse, 0xffff, RZ, 0xc0, !PT ;  /* 0x0000ffff00027812 */ /* 0x040fe400078ec0ff */
[----:B-1----:R-:W-:-:S04]  /*b450*/  LOP3.LUT R3, R0, 0xffff, R5, 0x80, !PT ;  /* 0x0000ffff00037812 */ /* 0x002fc800078e8005 */
[----:B------:R-:W-:-:S13]  /*b460*/  ISETP.NE.AND P0, PT, R3, R2, PT ;  /* 0x000000020300720c */ /* 0x000fda0003f05270 */
[----:B------:R-:W-:Y:S05]  /*b470*/  @P0 BRA `(.L_x_14) ;  /* 0x0000000000500947 */ /* 0x000fea0003800000 */
[----:B------:R-:W-:Y:S02]  /*b480*/  SHF.R.U32.HI R5, RZ, 0x10, R5 ;  /* 0x00000010ff057819 */ /* 0x000fe40000011605 */
[----:B------:R-:W-:-:S04]  /*b490*/  SHF.R.U32.HI R2, RZ, 0x10, R0 ;  /* 0x00000010ff027819 */ /* 0x000fc80000011600 */
[----:B------:R-:W-:-:S04]  /*b4a0*/  LOP3.LUT R5, R5, R2, RZ, 0xc0, !PT ;  /* 0x0000000205057212 */ /* 0x000fc800078ec0ff */
[----:B------:R-:W-:-:S13]  /*b4b0*/  ISETP.NE.AND P0, PT, R5, R2, PT ;  /* 0x000000020500720c */ /* 0x000fda0003f05270 */
[----:B------:R-:W-:Y:S05]  /*b4c0*/  @P0 BRA `(.L_x_15) ;  /* 0x0000000000300947 */ /* 0x000fea0003800000 */
[----:B------:R-:W-:Y:S01]  /*b4d0*/  R2UR UR4, R0 ;  /* 0x00000000000472ca */ /* 0x000fe200000e0000 */
[----:B------:R-:W-:Y:S01]  /*b4e0*/  VOTEU.ANY UR5, UPT, PT ;  /* 0x0000000000057886 */ /* 0x000fe200038e0100 */
[----:B------:R-:W1:Y:S01]  /*b4f0*/  S2R R0, SR_LANEID ;  /* 0x0000000000007919 */ /* 0x000e620000000000 */
[----:B------:R-:W-:-:S10]  /*b500*/  UFLO.U32 UR5, UR5 ;  /* 0x00000005000572bd */ /* 0x000fd400080e0000 */
[----:B------:R-:W-:-:S06]  /*b510*/  ULOP3.LUT UR4, URZ, UR4, URZ, 0x33, !UPT ;  /* 0x00000004ff047292 */ /* 0x000fcc000f8e33ff */
[----:B------:R-:W-:-:S04]  /*b520*/  IMAD.U32 R2, RZ, RZ, UR4 ;  /* 0x00000004ff027e24 */ /* 0x000fc8000f8e00ff */
[----:B------:R-:W2:Y:S02]  /*b530*/  REDUX UR7, R2 ;  /* 0x00000000020773c4 */ /* 0x000ea40000000000 */
[----:B------:R4:W-:Y:S01]  /*b540*/  UTCATOMSWS.AND URZ, UR4 ;  /* 0x0000000400ff79e3 */ /* 0x0009e20008000000 */
[----:B-1----:R-:W-:Y:S01]  /*b550*/  ISETP.EQ.U32.AND P0, PT, R0, UR5, PT ;  /* 0x0000000500007c0c */ /* 0x002fe2000bf02070 */
[----:B--2---:R-:W-:-:S12]  /*b560*/  IMAD.U32 R0, RZ, RZ, UR7 ;  /* 0x00000007ff007e24 */ /* 0x004fd8000f8e00ff */
[----:B------:R4:W-:Y:S01]  /*b570*/  @P0 ATOMS.AND RZ, [UR6], R0 ;  /* 0x00000000ffff098c */ /* 0x0009e2000a800006 */
[----:B------:R-:W-:Y:S05]  /*b580*/  BRA `(.L_x_13) ;  /* 0x0000000000147947 */ /* 0x000fea0003800000 */
.L_x_15:
[----:B------:R-:W-:-:S07]  /*b590*/  MOV R2, 0xb5b0 ;  /* 0x0000b5b000027802 */ /* 0x000fce0000000f00 */
[----:B------:R-:W-:Y:S05]  /*b5a0*/  CALL.REL.NOINC `($__internal_0_$__cuda_sm10x_tcgen05_guardrail_trap_col_being_dealloced_not_returned_by_alloc) ;  /* 0x00000000002c7944 */ /* 0x000fea0003c00000 */
[----:B------:R-:W-:Y:S05]  /*b5b0*/  BRA `(.L_x_13) ;  /* 0x0000000000087947 */ /* 0x000fea0003800000 */
.L_x_14:
[----:B------:R-:W-:-:S07]  /*b5c0*/  MOV R2, 0xb5e0 ;  /* 0x0000b5e000027802 */ /* 0x000fce0000000f00 */
[----:B------:R-:W-:Y:S05]  /*b5d0*/  CALL.REL.NOINC `($__internal_2_$__cuda_sm10x_tcgen05_guardrail_trap_unallocated_columns_being_dealloced) ;  /* 0x0000000000387944 */ /* 0x000fea0003c00000 */
.L_x_13:
[----:B------:R-:W-:Y:S01]  /*b5e0*/  NOP ;  /* 0x0000000000007918 */ /* 0x000fe20000000000 */
[----:B----4-:R-:W-:Y:S05]  /*b5f0*/  EXIT ;  /* 0x000000000000794d */ /* 0x010fea0003800000 */
.L_x_9:
[----:B------:R-:W1:Y:S02]  /*b600*/  SYNCS.PHASECHK.TRANS64.TRYWAIT P0, [UR33], R122 ;  /* 0x0000007aff0075a7 */ /* 0x000e640008001121 */
[----:B-1----:R-:W-:Y:S05]  /*b610*/  @!P0 BRA `(.L_x_9) ;  /* 0xfffffffc00f88947 */ /* 0x002fea000383ffff */
[----:B------:R-:W-:Y:S05]  /*b620*/  BRA `(.L_x_16) ;  /* 0xffffffd4000c7947 */ /* 0x000fea000383ffff */
.L_x_12:
[----:B------:R-:W1:Y:S02]  /*b630*/  SYNCS.PHASECHK.TRANS64.TRYWAIT P2, [UR28], R4 ;  /* 0x00000004ff0075a7 */ /* 0x000e64000804111c */
[----:B-1----:R-:W-:Y:S05]  /*b640*/  @!P2 BRA `(.L_x_12) ;  /* 0xfffffffc00f8a947 */ /* 0x002fea000383ffff */
[----:B------:R-:W-:Y:S05]  /*b650*/  BRA `(.L_x_11) ;  /* 0xffffffec00987947 */ /* 0x000fea000383ffff */
        .weak           $__internal_0_$__cuda_sm10x_tcgen05_guardrail_trap_col_being_dealloced_not_returned_by_alloc
        .type           $__internal_0_$__cuda_sm10x_tcgen05_guardrail_trap_col_being_dealloced_not_returned_by_alloc,@function
        .size           $__internal_0_$__cuda_sm10x_tcgen05_guardrail_trap_col_being_dealloced_not_returned_by_alloc,($__internal_1_$__cuda_sm10x_tcgen05_guardrail_trap_phase_invalid_during_alloc - $__internal_0_$__cuda_sm10x_tcgen05_guardrail_trap_col_being_dealloced_not_returned_by_alloc)
$__internal_0_$__cuda_sm10x_tcgen05_guardrail_trap_col_being_dealloced_not_returned_by_alloc:
[----:B------:R-:W-:Y:S05]  /*b660*/  BPT.TRAP 0x1 ;  /* 0x000000040000795c */ /* 0x000fea0000300000 */
[----:B------:R-:W-:-:S04]  /*b670*/  IMAD.MOV.U32 R3, RZ, RZ, 0x0 ;  /* 0x00000000ff037424 */ /* 0x000fc800078e00ff */
[----:B------:R-:W-:Y:S05]  /*b680*/  RET.REL.NODEC R2 `(matmul_kernel) ;  /* 0xffffff48025c7950 */ /* 0x000fea0003c3ffff */
        .weak           $__internal_1_$__cuda_sm10x_tcgen05_guardrail_trap_phase_invalid_during_alloc
        .type           $__internal_1_$__cuda_sm10x_tcgen05_guardrail_trap_phase_invalid_during_alloc,@function
        .size           $__internal_1_$__cuda_sm10x_tcgen05_guardrail_trap_phase_invalid_during_alloc,($__internal_2_$__cuda_sm10x_tcgen05_guardrail_trap_unallocated_columns_being_dealloced - $__internal_1_$__cuda_sm10x_tcgen05_guardrail_trap_phase_invalid_during_alloc)
$__internal_1_$__cuda_sm10x_tcgen05_guardrail_trap_phase_invalid_during_alloc:
[----:B------:R-:W-:Y:S05]  /*b690*/  BPT.TRAP 0x1 ;  /* 0x000000040000795c */ /* 0x000fea0000300000 */
[----:B------:R-:W-:-:S04]  /*b6a0*/  IMAD.MOV.U32 R3, RZ, RZ, 0x0 ;  /* 0x00000000ff037424 */ /* 0x000fc800078e00ff */
[----:B------:R-:W-:Y:S05]  /*b6b0*/  RET.REL.NODEC R2 `(matmul_kernel) ;  /* 0xffffff4802507950 */ /* 0x000fea0003c3ffff */
        .weak           $__internal_2_$__cuda_sm10x_tcgen05_guardrail_trap_unallocated_columns_being_dealloced
        .type           $__internal_2_$__cuda_sm10x_tcgen05_guardrail_trap_unallocated_columns_being_dealloced,@function
        .size           $__internal_2_$__cuda_sm10x_tcgen05_guardrail_trap_unallocated_columns_being_dealloced,(.L_x_20 - $__internal_2_$__cuda_sm10x_tcgen05_guardrail_trap_unallocated_columns_being_dealloced)
$__internal_2_$__cuda_sm10x_tcgen05_guardrail_trap_unallocated_columns_being_dealloced:
[----:B------:R-:W-:Y:S05]  /*b6c0*/  BPT.TRAP 0x1 ;  /* 0x000000040000795c */ /* 0x000fea0000300000 */
[----:B------:R-:W-:-:S04]  /*b6d0*/  IMAD.MOV.U32 R3, RZ, RZ, 0x0 ;  /* 0x00000000ff037424 */ /* 0x000fc800078e00ff */
[----:B------:R-:W-:Y:S05]  /*b6e0*/  RET.REL.NODEC R2 `(matmul_kernel) ;  /* 0xffffff4802447950 */ /* 0x000fea0003c3ffff */
.L_x_17:
[----:B------:R-:W-:-:S00]  /*b6f0*/  BRA `(.L_x_17) ;  /* 0xfffffffc00fc7947 */ /* 0x000fc0000383ffff */
[----:B------:R-:W-:-:S00]  /*b700*/  NOP ;  /* 0x0000000000007918 */ /* 0x000fc00000000000 */
[----:B------:R-:W-:-:S00]  /*b710*/  NOP ;  /* 0x0000000000007918 */ /* 0x000fc00000000000 */
[----:B------:R-:W-:-:S00]  /*b720*/  NOP ;  /* 0x0000000000007918 */ /* 0x000fc00000000000 */
[----:B------:R-:W-:-:S00]  /*b730*/  NOP ;  /* 0x0000000000007918 */ /* 0x000fc00000000000 */
[----:B------:R-:W-:-:S00]  /*b740*/  NOP ;  /* 0x0000000000007918 */ /* 0x000fc00000000000 */
[----:B------:R-:W-:-:S00]  /*b750*/  NOP ;  /* 0x0000000000007918 */ /* 0x000fc00000000000 */
[----:B------:R-:W-:-:S00]  /*b760*/  NOP ;  /* 0x0000000000007918 */ /* 0x000fc00000000000 */
[----:B------:R-:W-:-:S00]  /*b770*/  NOP ;  /* 0x0000000000007918 */ /* 0x000fc00000000000 */
.L_x_20:


//--------------------- .nv.shared.matmul_kernel  --------------------------
	.section	.nv.shared.matmul_kernel,"aw",@nobits
	.sectionflags	@""
	.align	16
	.zero		1024


//--------------------- .nv.shared.reserved.0     --------------------------
	.section	.nv.shared.reserved.0,"aw",@nobits
	.align	8
	.weak		__nv_reservedSMEM_offset_0_alias
	.size		__nv_reservedSMEM_offset_0_alias, 0, 64
	.other		__nv_reservedSMEM_offset_0_alias,@"STO_CUDA_RESERVED_SHARED STV_DEFAULT"
__nv_reservedSMEM_offset_0_alias:
	.zero		0
.nv.shared.reserved.0:
	.zero		64
	.weak		__nv_reservedSMEM_allocation_phase
	.type		__nv_reservedSMEM_allocation_phase,@object
	.size		__nv_reservedSMEM_allocation_phase,(.L_0 - __nv_reservedSMEM_allocation_phase)
__nv_reservedSMEM_allocation_phase:
	.zero		1
.L_0:
	.zero		7
	.weak		__nv_reservedSMEM_devtool_atexit_pc
	.type		__nv_reservedSMEM_devtool_atexit_pc,@object
	.size		__nv_reservedSMEM_devtool_atexit_pc,(__nv_reservedSMEM_allocation_mask - __nv_reservedSMEM_devtool_atexit_pc)
__nv_reservedSMEM_devtool_atexit_pc:
	.zero		8
	.weak		__nv_reservedSMEM_allocation_mask
	.type		__nv_reservedSMEM_allocation_mask,@object
	.size		__nv_reservedSMEM_allocation_mask,(.L_2 - __nv_reservedSMEM_allocation_mask)
__nv_reservedSMEM_allocation_mask:
	.zero		4
.L_2:


//--------------------- .nv.constant0.matmul_kernel --------------------------
	.section	.nv.constant0.matmul_kernel,"a",@progbits
	.sectionflags	@""
	.align	4
.nv.constant0.matmul_kernel:
	.zero		976


//--------------------- SYMBOLS --------------------------

	.type		.nv.reservedSmem.offset0,@object
	.size		.nv.reservedSmem.offset0,0x4
	.type		.nv.reservedSmem.cap,@object
	.size		.nv.reservedSmem.cap,0x4
